	.target	sm_90a

	.elftype	@"ET_EXEC"


//--------------------- .note.nv.tkinfo           --------------------------
	.section	.note.nv.tkinfo,"",@"SHT_NOTE"
	.sectionflags	@"SHF_NOTE_NV_TKINFO"
	.tkinfo
        /*0018*/ 	.word	0x00000002
        /*0030*/ 	.string	""
        /*0030*/ 	.string	"ptxas"
        /*0030*/ 	.string	"Cuda compilation tools, release 13.0, V13.0.88"
        /*0030*/ 	.string	"Build cuda_13.0.r13.0/compiler.36424714_0"
        /*0030*/ 	.string	"-arch sm_90a -m 64 "



//--------------------- .note.nv.cuinfo           --------------------------
	.section	.note.nv.cuinfo,"",@"SHT_NOTE"
	.sectionflags	@"SHF_NOTE_NV_CUINFO"
        /*0018*/ 	.short	0x0002
        /*001a*/ 	.short	0x005a
        /*001c*/ 	.short	0x0082
	.zero		2


//--------------------- .nv.info                  --------------------------
	.section	.nv.info,"",@"SHT_CUDA_INFO"
	.align	4


	//----- nvinfo : EIATTR_REGCOUNT
	.align		4
        /*0000*/ 	.byte	0x04, 0x2f
        /*0002*/ 	.short	(.L_15 - .L_14)
	.align		4
.L_14:
        /*0004*/ 	.word	index@(_ZN7cutlass13device_kernelINS_4gemm6kernel13GemmUniversalIN4cute5tupleIJiiiiEEENS1_10collective13CollectiveMmaINS1_34MainloopSm90TmaGmmaWarpSpecializedILi2ENS5_IJNS4_1CILi1EEESB_SB_EEENS1_32KernelTmaWarpSpecializedPingpongEEENS5_IJNSA_ILi64EEENSA_ILi256EEENSA_ILi128EEEEEENS_10bfloat16_tENS5_IJlSB_lEEESJ_SK_NS4_8TiledMMAINS4_8MMA_AtomIJNS4_4SM904GMMA28MMA_64x256x16_F32BF16BF16_SSILNSO_5MajorE0ELSQ_0ELNSO_7ScaleInE1ELSR_1EEEEEENS4_6LayoutISC_NS5_IJNSA_ILi0EEESV_SV_EEEEENS5_IJNS4_10UnderscoreESY_SY_EEEEENS4_13SM90_TMA_LOADENS4_14ComposedLayoutINS4_7SwizzleILi3ELi4ELi3EEENS4_18smem_ptr_flag_bitsILi16EEENSU_INS5_IJNSA_ILi8EEESF_EEENS5_IJSF_SB_EEEEEEEvNS4_8identityES11_S1B_vS1C_EENS_8epilogue10collective6detail29Sm90TmaWarpSpecializedAdapterINS1F_15DefaultEpilogueISJ_SK_SK_NS1E_6thread17LinearCombinationISJ_Li1EffLNS1J_9ScaleType4KindE0ELNS_15FloatRoundStyleE2ESJ_EENS1_15EpilogueDefaultEEEEEvvEEEEvNT_6ParamsE)
        /*0008*/ 	.word	0x000000a8


	//----- nvinfo : EIATTR_FRAME_SIZE
	.align		4
.L_15:
        /*000c*/ 	.byte	0x04, 0x11
        /*000e*/ 	.short	(.L_17 - .L_16)
	.align		4
.L_16:
        /*0010*/ 	.word	index@(_ZN7cutlass13device_kernelINS_4gemm6kernel13GemmUniversalIN4cute5tupleIJiiiiEEENS1_10collective13CollectiveMmaINS1_34MainloopSm90TmaGmmaWarpSpecializedILi2ENS5_IJNS4_1CILi1EEESB_SB_EEENS1_32KernelTmaWarpSpecializedPingpongEEENS5_IJNSA_ILi64EEENSA_ILi256EEENSA_ILi128EEEEEENS_10bfloat16_tENS5_IJlSB_lEEESJ_SK_NS4_8TiledMMAINS4_8MMA_AtomIJNS4_4SM904GMMA28MMA_64x256x16_F32BF16BF16_SSILNSO_5MajorE0ELSQ_0ELNSO_7ScaleInE1ELSR_1EEEEEENS4_6LayoutISC_NS5_IJNSA_ILi0EEESV_SV_EEEEENS5_IJNS4_10UnderscoreESY_SY_EEEEENS4_13SM90_TMA_LOADENS4_14ComposedLayoutINS4_7SwizzleILi3ELi4ELi3EEENS4_18smem_ptr_flag_bitsILi16EEENSU_INS5_IJNSA_ILi8EEESF_EEENS5_IJSF_SB_EEEEEEEvNS4_8identityES11_S1B_vS1C_EENS_8epilogue10collective6detail29Sm90TmaWarpSpecializedAdapterINS1F_15DefaultEpilogueISJ_SK_SK_NS1E_6thread17LinearCombinationISJ_Li1EffLNS1J_9ScaleType4KindE0ELNS_15FloatRoundStyleE2ESJ_EENS1_15EpilogueDefaultEEEEEvvEEEEvNT_6ParamsE)
        /*0014*/ 	.word	0x00000000


	//----- nvinfo : EIATTR_MIN_STACK_SIZE
	.align		4
.L_17:
        /*0018*/ 	.byte	0x04, 0x12
        /*001a*/ 	.short	(.L_19 - .L_18)
	.align		4
.L_18:
        /*001c*/ 	.word	index@(_ZN7cutlass13device_kernelINS_4gemm6kernel13GemmUniversalIN4cute5tupleIJiiiiEEENS1_10collective13CollectiveMmaINS1_34MainloopSm90TmaGmmaWarpSpecializedILi2ENS5_IJNS4_1CILi1EEESB_SB_EEENS1_32KernelTmaWarpSpecializedPingpongEEENS5_IJNSA_ILi64EEENSA_ILi256EEENSA_ILi128EEEEEENS_10bfloat16_tENS5_IJlSB_lEEESJ_SK_NS4_8TiledMMAINS4_8MMA_AtomIJNS4_4SM904GMMA28MMA_64x256x16_F32BF16BF16_SSILNSO_5MajorE0ELSQ_0ELNSO_7ScaleInE1ELSR_1EEEEEENS4_6LayoutISC_NS5_IJNSA_ILi0EEESV_SV_EEEEENS5_IJNS4_10UnderscoreESY_SY_EEEEENS4_13SM90_TMA_LOADENS4_14ComposedLayoutINS4_7SwizzleILi3ELi4ELi3EEENS4_18smem_ptr_flag_bitsILi16EEENSU_INS5_IJNSA_ILi8EEESF_EEENS5_IJSF_SB_EEEEEEEvNS4_8identityES11_S1B_vS1C_EENS_8epilogue10collective6detail29Sm90TmaWarpSpecializedAdapterINS1F_15DefaultEpilogueISJ_SK_SK_NS1E_6thread17LinearCombinationISJ_Li1EffLNS1J_9ScaleType4KindE0ELNS_15FloatRoundStyleE2ESJ_EENS1_15EpilogueDefaultEEEEEvvEEEEvNT_6ParamsE)
        /*0020*/ 	.word	0x00000000
.L_19:


//--------------------- .nv.compat                --------------------------
	.section	.nv.compat,"",@"SHT_CUDA_COMPAT_INFO"
	.align	4
        /*0000*/ 	.byte	0x02, 0x09, 0x01, 0x00, 0x02, 0x02, 0x04, 0x00, 0x02, 0x05, 0x05, 0x00, 0x03, 0x07, 0x01, 0x01
        /*0010*/ 	.byte	0x02, 0x03, 0x01, 0x00, 0x02, 0x06, 0x01, 0x00, 0x04, 0x0b, 0x08, 0x00, 0x00, 0x00, 0x00, 0x00
        /*0020*/ 	.byte	0x00, 0x00, 0x00, 0x00


//--------------------- .nv.info._ZN7cutlass13device_kernelINS_4gemm6kernel13GemmUniversalIN4cute5tupleIJiiiiEEENS1_10collective13CollectiveMmaINS1_34MainloopSm90TmaGmmaWarpSpecializedILi2ENS5_IJNS4_1CILi1EEESB_SB_EEENS1_32KernelTmaWarpSpecializedPingpongEEENS5_IJNSA_ILi64EEENSA_ILi256EEENSA_ILi128EEEEEENS_10bfloat16_tENS5_IJlSB_lEEESJ_SK_NS4_8TiledMMAINS4_8MMA_AtomIJNS4_4SM904GMMA28MMA_64x256x16_F32BF16BF16_SSILNSO_5MajorE0ELSQ_0ELNSO_7ScaleInE1ELSR_1EEEEEENS4_6LayoutISC_NS5_IJNSA_ILi0EEESV_SV_EEEEENS5_IJNS4_10UnderscoreESY_SY_EEEEENS4_13SM90_TMA_LOADENS4_14ComposedLayoutINS4_7SwizzleILi3ELi4ELi3EEENS4_18smem_ptr_flag_bitsILi16EEENSU_INS5_IJNSA_ILi8EEESF_EEENS5_IJSF_SB_EEEEEEEvNS4_8identityES11_S1B_vS1C_EENS_8epilogue10collective6detail29Sm90TmaWarpSpecializedAdapterINS1F_15DefaultEpilogueISJ_SK_SK_NS1E_6thread17LinearCombinationISJ_Li1EffLNS1J_9ScaleType4KindE0ELNS_15FloatRoundStyleE2ESJ_EENS1_15EpilogueDefaultEEEEEvvEEEEvNT_6ParamsE --------------------------
	.section	.nv.info._ZN7cutlass13device_kernelINS_4gemm6kernel13GemmUniversalIN4cute5tupleIJiiiiEEENS1_10collective13CollectiveMmaINS1_34MainloopSm90TmaGmmaWarpSpecializedILi2ENS5_IJNS4_1CILi1EEESB_SB_EEENS1_32KernelTmaWarpSpecializedPingpongEEENS5_IJNSA_ILi64EEENSA_ILi256EEENSA_ILi128EEEEEENS_10bfloat16_tENS5_IJlSB_lEEESJ_SK_NS4_8TiledMMAINS4_8MMA_AtomIJNS4_4SM904GMMA28MMA_64x256x16_F32BF16BF16_SSILNSO_5MajorE0ELSQ_0ELNSO_7ScaleInE1ELSR_1EEEEEENS4_6LayoutISC_NS5_IJNSA_ILi0EEESV_SV_EEEEENS5_IJNS4_10UnderscoreESY_SY_EEEEENS4_13SM90_TMA_LOADENS4_14ComposedLayoutINS4_7SwizzleILi3ELi4ELi3EEENS4_18smem_ptr_flag_bitsILi16EEENSU_INS5_IJNSA_ILi8EEESF_EEENS5_IJSF_SB_EEEEEEEvNS4_8identityES11_S1B_vS1C_EENS_8epilogue10collective6detail29Sm90TmaWarpSpecializedAdapterINS1F_15DefaultEpilogueISJ_SK_SK_NS1E_6thread17LinearCombinationISJ_Li1EffLNS1J_9ScaleType4KindE0ELNS_15FloatRoundStyleE2ESJ_EENS1_15EpilogueDefaultEEEEEvvEEEEvNT_6ParamsE,"",@"SHT_CUDA_INFO"
	.sectionflags	@""
	.align	4


	//----- nvinfo : EIATTR_CUDA_API_VERSION
	.align		4
        /*0000*/ 	.byte	0x04, 0x37
        /*0002*/ 	.short	(.L_21 - .L_20)
.L_20:
        /*0004*/ 	.word	0x00000082


	//----- nvinfo : EIATTR_KPARAM_INFO
	.align		4
.L_21:
        /*0008*/ 	.byte	0x04, 0x17
        /*000a*/ 	.short	(.L_23 - .L_22)
.L_22:
        /*000c*/ 	.word	0x00000000
        /*0010*/ 	.short	0x0000
        /*0012*/ 	.short	0x0070
        /*0014*/ 	.byte	0x00, 0xf0, 0x01, 0x10


	//----- nvinfo : EIATTR_SPARSE_MMA_MASK
	.align		4
.L_23:
        /*0018*/ 	.byte	0x03, 0x50
        /*001a*/ 	.short	0x0000


	//----- nvinfo : EIATTR_MAXREG_COUNT
	.align		4
        /*001c*/ 	.byte	0x03, 0x1b
        /*001e*/ 	.short	0x00a8


	//----- nvinfo : EIATTR_NUM_BARRIERS
	.align		4
        /*0020*/ 	.byte	0x02, 0x4c
        /*0022*/ 	.byte	0x01
	.zero		1


	//----- nvinfo : EIATTR_EXTERNS
	.align		4
        /*0024*/ 	.byte	0x04, 0x0f
        /*0026*/ 	.short	(.L_25 - .L_24)


	//   ....[0]....
	.align		4
.L_24:
        /*0028*/ 	.word	index@(__assertfail)


	//----- nvinfo : EIATTR_MERCURY_ISA_VERSION
	.align		4
.L_25:
        /*002c*/ 	.byte	0x03, 0x5f
        /*002e*/ 	.short	0x0101


	//----- nvinfo : EIATTR_INT_WARP_WIDE_INSTR_OFFSETS
	.align		4
        /*0030*/ 	.byte	0x04, 0x31
        /*0032*/ 	.short	(.L_27 - .L_26)


	//   ....[0]....
.L_26:
        /*0034*/ 	.word	0x00000430


	//   ....[1]....
        /*0038*/ 	.word	0x00000450


	//   ....[2]....
        /*003c*/ 	.word	0x000004d0


	//   ....[3]....
        /*0040*/ 	.word	0x000004e0


	//   ....[4]....
        /*0044*/ 	.word	0x000004f0


	//   ....[5]....
        /*0048*/ 	.word	0x00000510


	//   ....[6]....
        /*004c*/ 	.word	0x00000570


	//   ....[7]....
        /*0050*/ 	.word	0x00000590


	//----- nvinfo : EIATTR_COOP_GROUP_MASK_REGIDS
	.align		4
.L_27:
        /*0054*/ 	.byte	0x04, 0x29
        /*0056*/ 	.short	(.L_29 - .L_28)


	//   ....[0]....
.L_28:
        /*0058*/ 	.word	0xffffffff


	//   ....[1]....
        /*005c*/ 	.word	0xffffffff


	//   ....[2]....
        /*0060*/ 	.word	0xffffffff


	//   ....[3]....
        /*0064*/ 	.word	0xffffffff


	//   ....[4]....
        /*0068*/ 	.word	0xffffffff


	//   ....[5]....
        /*006c*/ 	.word	0xffffffff


	//----- nvinfo : EIATTR_COOP_GROUP_INSTR_OFFSETS
	.align		4
.L_29:
        /*0070*/ 	.byte	0x04, 0x28
        /*0072*/ 	.short	(.L_31 - .L_30)


	//   ....[0]....
.L_30:
        /*0074*/ 	.word	0x00000050


	//   ....[1]....
        /*0078*/ 	.word	0x00000080


	//   ....[2]....
        /*007c*/ 	.word	0x00000180


	//   ....[3]....
        /*0080*/ 	.word	0x00000350


	//   ....[4]....
        /*0084*/ 	.word	0x00000390


	//   ....[5]....
        /*0088*/ 	.word	0x000003d0


	//----- nvinfo : EIATTR_REG_RECONFIG
	.align		4
.L_31:
        /*008c*/ 	.byte	0x01, 0x54
	.zero		2


	//----- nvinfo : EIATTR_SYSCALL_OFFSETS
	.align		4
        /*0090*/ 	.byte	0x04, 0x46
        /*0092*/ 	.short	(.L_33 - .L_32)


	//   ....[0]....
.L_32:
        /*0094*/ 	.word	0x00001650


	//----- nvinfo : EIATTR_MBARRIER_INSTR_OFFSETS
	.align		4
.L_33:
        /*0098*/ 	.byte	0x04, 0x39
        /*009a*/ 	.short	(.L_35 - .L_34)


	//   ....[0]....
.L_34:
        /*009c*/ 	.word	0x00000300
        /*00a0*/ 	.word	0x000000ff
        /*00a4*/ 	.word	0x00000000
        /*00a8*/ 	.short	0x0100
        /*00aa*/ 	.byte	0x09
	.zero		1


	//   ....[1]....
        /*00ac*/ 	.word	0x00000310
        /*00b0*/ 	.word	0x000000ff
        /*00b4*/ 	.word	0x00000010
        /*00b8*/ 	.short	0x0100
        /*00ba*/ 	.byte	0x09
	.zero		1


	//   ....[2]....
        /*00bc*/ 	.word	0x00000320
        /*00c0*/ 	.word	0x000000ff
        /*00c4*/ 	.word	0x00000008
        /*00c8*/ 	.short	0x0100
        /*00ca*/ 	.byte	0x09
	.zero		1


	//   ....[3]....
        /*00cc*/ 	.word	0x00000330
        /*00d0*/ 	.word	0x000000ff
        /*00d4*/ 	.word	0x00000018
        /*00d8*/ 	.short	0x0100
        /*00da*/ 	.byte	0x09
	.zero		1


	//   ....[4]....
        /*00dc*/ 	.word	0x000005b0
        /*00e0*/ 	.word	0x000000ff
        /*00e4*/ 	.word	0x00000050
        /*00e8*/ 	.short	0x0100
        /*00ea*/ 	.byte	0x09
	.zero		1


	//   ....[5]....
        /*00ec*/ 	.word	0x000005c0
        /*00f0*/ 	.word	0x000000ff
        /*00f4*/ 	.word	0x00000058
        /*00f8*/ 	.short	0x0100
        /*00fa*/ 	.byte	0x09
	.zero		1


	//   ....[6]....
        /*00fc*/ 	.word	0x00000600
        /*0100*/ 	.word	0x000000ff
        /*0104*/ 	.word	0x00000030
        /*0108*/ 	.short	0x0100
        /*010a*/ 	.byte	0x0a
	.zero		1


	//   ....[7]....
        /*010c*/ 	.word	0x00000620
        /*0110*/ 	.word	0x000000ff
        /*0114*/ 	.word	0x00000038
        /*0118*/ 	.short	0x0100
        /*011a*/ 	.byte	0x0a
	.zero		1


	//   ....[8]....
        /*011c*/ 	.word	0x00000630
        /*0120*/ 	.word	0x000000ff
        /*0124*/ 	.word	0x00000040
        /*0128*/ 	.short	0x0100
        /*012a*/ 	.byte	0x0a
	.zero		1


	//   ....[9]....
        /*012c*/ 	.word	0x00000640
        /*0130*/ 	.word	0x000000ff
        /*0134*/ 	.word	0x00000048
        /*0138*/ 	.short	0x0100
        /*013a*/ 	.byte	0x0a
	.zero		1


	//   ....[10]....
        /*013c*/ 	.word	0x00001530
        /*0140*/ 	.word	0x0000009b
        /*0144*/ 	.word	0x00000000
        /*0148*/ 	.short	0x010a
        /*014a*/ 	.byte	0x2d
	.zero		1


	//   ....[11]....
        /*014c*/ 	.word	0x000016e0
        /*0150*/ 	.word	0x00000003
        /*0154*/ 	.word	0x00000000
        /*0158*/ 	.short	0x010a
        /*015a*/ 	.byte	0x3f
	.zero		1


	//   ....[12]....
        /*015c*/ 	.word	0x00001740
        /*0160*/ 	.word	0x00000003
        /*0164*/ 	.word	0x00000000
        /*0168*/ 	.short	0x010a
        /*016a*/ 	.byte	0x3f
	.zero		1


	//   ....[13]....
        /*016c*/ 	.word	0x00001cd0
        /*0170*/ 	.word	0x000000ff
        /*0174*/ 	.word	0x00000000
        /*0178*/ 	.short	0x010a
        /*017a*/ 	.byte	0x08
	.zero		1


	//   ....[14]....
        /*017c*/ 	.word	0x00001d10
        /*0180*/ 	.word	0x000000ff
        /*0184*/ 	.word	0x00000000
        /*0188*/ 	.short	0x010a
        /*018a*/ 	.byte	0x08
	.zero		1


	//   ....[15]....
        /*018c*/ 	.word	0x000021b0
        /*0190*/ 	.word	0x000000ff
        /*0194*/ 	.word	0x00000000
        /*0198*/ 	.short	0x0101
        /*019a*/ 	.byte	0x08
	.zero		1


	//   ....[16]....
        /*019c*/ 	.word	0x000022a0
        /*01a0*/ 	.word	0x0000009c
        /*01a4*/ 	.word	0x00000000
        /*01a8*/ 	.short	0x0101
        /*01aa*/ 	.byte	0x2e
	.zero		1


	//   ....[17]....
        /*01ac*/ 	.word	0x00002370
        /*01b0*/ 	.word	0x000000ff
        /*01b4*/ 	.word	0x00000000
        /*01b8*/ 	.short	0x0101
        /*01ba*/ 	.byte	0x04
	.zero		1


	//   ....[18]....
        /*01bc*/ 	.word	0x00002420
        /*01c0*/ 	.word	0x0000009b
        /*01c4*/ 	.word	0x00000010
        /*01c8*/ 	.short	0x010a
        /*01ca*/ 	.byte	0x2d
	.zero		1


	//   ....[19]....
        /*01cc*/ 	.word	0x0000a210
        /*01d0*/ 	.word	0x0000009e
        /*01d4*/ 	.word	0x00000000
        /*01d8*/ 	.short	0x0101
        /*01da*/ 	.byte	0x2e
	.zero		1


	//   ....[20]....
        /*01dc*/ 	.word	0x0000abf0
        /*01e0*/ 	.word	0x00000007
        /*01e4*/ 	.word	0x00000010
        /*01e8*/ 	.short	0x010a
        /*01ea*/ 	.byte	0x3f
	.zero		1


	//   ....[21]....
        /*01ec*/ 	.word	0x0000b050
        /*01f0*/ 	.word	0x00000003
        /*01f4*/ 	.word	0x00000058
        /*01f8*/ 	.short	0x0101
        /*01fa*/ 	.byte	0x3f
	.zero		1


	//   ....[22]....
        /*01fc*/ 	.word	0x0000b7c0
        /*0200*/ 	.word	0x00000007
        /*0204*/ 	.word	0x00000000
        /*0208*/ 	.short	0x010a
        /*020a*/ 	.byte	0x3f
	.zero		1


	//   ....[23]....
        /*020c*/ 	.word	0x0000b840
        /*0210*/ 	.word	0x00000003
        /*0214*/ 	.word	0x00000000
        /*0218*/ 	.short	0x010a
        /*021a*/ 	.byte	0x3f
	.zero		1


	//   ....[24]....
        /*021c*/ 	.word	0x0000b8a0
        /*0220*/ 	.word	0x0000009d
        /*0224*/ 	.word	0x00000000
        /*0228*/ 	.short	0x010a
        /*022a*/ 	.byte	0x3f
	.zero		1


	//   ....[25]....
        /*022c*/ 	.word	0x0000b8f0
        /*0230*/ 	.word	0x00000003
        /*0234*/ 	.word	0x00000000
        /*0238*/ 	.short	0x010a
        /*023a*/ 	.byte	0x3f
	.zero		1


	//   ....[26]....
        /*023c*/ 	.word	0x0000b950
        /*0240*/ 	.word	0x00000004
        /*0244*/ 	.word	0x00000000
        /*0248*/ 	.short	0x010a
        /*024a*/ 	.byte	0x3f
	.zero		1


	//   ....[27]....
        /*024c*/ 	.word	0x0000b9a0
        /*0250*/ 	.word	0x0000009d
        /*0254*/ 	.word	0x00000010
        /*0258*/ 	.short	0x010a
        /*025a*/ 	.byte	0x3f
	.zero		1


	//   ....[28]....
        /*025c*/ 	.word	0x0000ba70
        /*0260*/ 	.word	0x00000007
        /*0264*/ 	.word	0x00000010
        /*0268*/ 	.short	0x010a
        /*026a*/ 	.byte	0x3f
	.zero		1


	//   ....[29]....
        /*026c*/ 	.word	0x0000bb40
        /*0270*/ 	.word	0x00000007
        /*0274*/ 	.word	0x00000000
        /*0278*/ 	.short	0x010a
        /*027a*/ 	.byte	0x3f
	.zero		1


	//----- nvinfo : EIATTR_NUM_MBARRIERS
	.align		4
.L_35:
        /*027c*/ 	.byte	0x03, 0x38
        /*027e*/ 	.short	0x000a


	//----- nvinfo : EIATTR_EXIT_INSTR_OFFSETS
	.align		4
        /*0280*/ 	.byte	0x04, 0x1c
        /*0282*/ 	.short	(.L_37 - .L_36)


	//   ....[0]....
.L_36:
        /*0284*/ 	.word	0x00001200


	//   ....[1]....
        /*0288*/ 	.word	0x00001260


	//   ....[2]....
        /*028c*/ 	.word	0x0000a920


	//   ....[3]....
        /*0290*/ 	.word	0x0000a950


	//   ....[4]....
        /*0294*/ 	.word	0x0000b890


	//----- nvinfo : EIATTR_MAX_THREADS
	.align		4
.L_37:
        /*0298*/ 	.byte	0x04, 0x05
        /*029a*/ 	.short	(.L_39 - .L_38)
.L_38:
        /*029c*/ 	.word	0x00000180
        /*02a0*/ 	.word	0x00000001
        /*02a4*/ 	.word	0x00000001


	//----- nvinfo : EIATTR_CRS_STACK_SIZE
	.align		4
.L_39:
        /*02a8*/ 	.byte	0x04, 0x1e
        /*02aa*/ 	.short	(.L_41 - .L_40)
.L_40:
        /*02ac*/ 	.word	0x00000000


	//----- nvinfo : EIATTR_CBANK_PARAM_SIZE
	.align		4
.L_41:
        /*02b0*/ 	.byte	0x03, 0x19
        /*02b2*/ 	.short	0x0470


	//----- nvinfo : EIATTR_PARAM_CBANK
	.align		4
        /*02b4*/ 	.byte	0x04, 0x0a
        /*02b6*/ 	.short	(.L_43 - .L_42)
	.align		4
.L_42:
        /*02b8*/ 	.word	index@(.nv.constant0._ZN7cutlass13device_kernelINS_4gemm6kernel13GemmUniversalIN4cute5tupleIJiiiiEEENS1_10collective13CollectiveMmaINS1_34MainloopSm90TmaGmmaWarpSpecializedILi2ENS5_IJNS4_1CILi1EEESB_SB_EEENS1_32KernelTmaWarpSpecializedPingpongEEENS5_IJNSA_ILi64EEENSA_ILi256EEENSA_ILi128EEEEEENS_10bfloat16_tENS5_IJlSB_lEEESJ_SK_NS4_8TiledMMAINS4_8MMA_AtomIJNS4_4SM904GMMA28MMA_64x256x16_F32BF16BF16_SSILNSO_5MajorE0ELSQ_0ELNSO_7ScaleInE1ELSR_1EEEEEENS4_6LayoutISC_NS5_IJNSA_ILi0EEESV_SV_EEEEENS5_IJNS4_10UnderscoreESY_SY_EEEEENS4_13SM90_TMA_LOADENS4_14ComposedLayoutINS4_7SwizzleILi3ELi4ELi3EEENS4_18smem_ptr_flag_bitsILi16EEENSU_INS5_IJNSA_ILi8EEESF_EEENS5_IJSF_SB_EEEEEEEvNS4_8identityES11_S1B_vS1C_EENS_8epilogue10collective6detail29Sm90TmaWarpSpecializedAdapterINS1F_15DefaultEpilogueISJ_SK_SK_NS1E_6thread17LinearCombinationISJ_Li1EffLNS1J_9ScaleType4KindE0ELNS_15FloatRoundStyleE2ESJ_EENS1_15EpilogueDefaultEEEEEvvEEEEvNT_6ParamsE)
        /*02bc*/ 	.short	0x0210
        /*02be*/ 	.short	0x0470


	//----- nvinfo : EIATTR_SW_WAR
	.align		4
.L_43:
        /*02c0*/ 	.byte	0x04, 0x36
        /*02c2*/ 	.short	(.L_45 - .L_44)
.L_44:
        /*02c4*/ 	.word	0x00000008
.L_45:


//--------------------- .nv.callgraph             --------------------------
	.section	.nv.callgraph,"",@"SHT_CUDA_CALLGRAPH"
	.align	4
	.sectionentsize	8
	.align		4
        /*0000*/ 	.word	0x00000000
	.align		4
        /*0004*/ 	.word	0xffffffff
	.align		4
        /*0008*/ 	.word	index@(_ZN7cutlass13device_kernelINS_4gemm6kernel13GemmUniversalIN4cute5tupleIJiiiiEEENS1_10collective13CollectiveMmaINS1_34MainloopSm90TmaGmmaWarpSpecializedILi2ENS5_IJNS4_1CILi1EEESB_SB_EEENS1_32KernelTmaWarpSpecializedPingpongEEENS5_IJNSA_ILi64EEENSA_ILi256EEENSA_ILi128EEEEEENS_10bfloat16_tENS5_IJlSB_lEEESJ_SK_NS4_8TiledMMAINS4_8MMA_AtomIJNS4_4SM904GMMA28MMA_64x256x16_F32BF16BF16_SSILNSO_5MajorE0ELSQ_0ELNSO_7ScaleInE1ELSR_1EEEEEENS4_6LayoutISC_NS5_IJNSA_ILi0EEESV_SV_EEEEENS5_IJNS4_10UnderscoreESY_SY_EEEEENS4_13SM90_TMA_LOADENS4_14ComposedLayoutINS4_7SwizzleILi3ELi4ELi3EEENS4_18smem_ptr_flag_bitsILi16EEENSU_INS5_IJNSA_ILi8EEESF_EEENS5_IJSF_SB_EEEEEEEvNS4_8identityES11_S1B_vS1C_EENS_8epilogue10collective6detail29Sm90TmaWarpSpecializedAdapterINS1F_15DefaultEpilogueISJ_SK_SK_NS1E_6thread17LinearCombinationISJ_Li1EffLNS1J_9ScaleType4KindE0ELNS_15FloatRoundStyleE2ESJ_EENS1_15EpilogueDefaultEEEEEvvEEEEvNT_6ParamsE)
	.align		4
        /*000c*/ 	.word	index@(__assertfail)
	.align		4
        /*0010*/ 	.word	0x00000000
	.align		4
        /*0014*/ 	.word	0xfffffffe
	.align		4
        /*0018*/ 	.word	0x00000000
	.align		4
        /*001c*/ 	.word	0xfffffffd
	.align		4
        /*0020*/ 	.word	0x00000000
	.align		4
        /*0024*/ 	.word	0xfffffffc


//--------------------- .nv.constant4             --------------------------
	.section	.nv.constant4,"a",@progbits
	.align	8
	.align		8
.nv.constant4:
        /*0000*/ 	.dword	__assertfail
	.align		8
        /*0008*/ 	.dword	__unnamed_1
	.align		8
        /*0010*/ 	.dword	_ZN40_INTERNAL_f853ec86_4_k_cu_96bcb489_204674cuda3std3__45__cpo5beginE
	.align		8
        /*0018*/ 	.dword	_ZN40_INTERNAL_f853ec86_4_k_cu_96bcb489_204674cuda3std3__45__cpo3endE
	.align		8
        /*0020*/ 	.dword	_ZN40_INTERNAL_f853ec86_4_k_cu_96bcb489_204674cuda3std3__45__cpo6cbeginE
	.align		8
        /*0028*/ 	.dword	_ZN40_INTERNAL_f853ec86_4_k_cu_96bcb489_204674cuda3std3__45__cpo4cendE
	.align		8
        /*0030*/ 	.dword	_ZN40_INTERNAL_f853ec86_4_k_cu_96bcb489_204674cuda3std3__442_GLOBAL__N__f853ec86_4_k_cu_96bcb489_204676ignoreE
	.align		8
        /*0038*/ 	.dword	_ZN40_INTERNAL_f853ec86_4_k_cu_96bcb489_204674cuda3std3__419piecewise_constructE
	.align		8
        /*0040*/ 	.dword	_ZN40_INTERNAL_f853ec86_4_k_cu_96bcb489_204674cuda3std3__48in_placeE
	.align		8
        /*0048*/ 	.dword	_ZN40_INTERNAL_f853ec86_4_k_cu_96bcb489_204674cuda3std6ranges3__45__cpo4swapE
	.align		8
        /*0050*/ 	.dword	_ZN40_INTERNAL_f853ec86_4_k_cu_96bcb489_204674cuda3std6ranges3__45__cpo9iter_moveE
	.align		8
        /*0058*/ 	.dword	_ZN40_INTERNAL_f853ec86_4_k_cu_96bcb489_204674cute7productE
	.align		8
        /*0060*/ 	.dword	_ZN40_INTERNAL_f853ec86_4_k_cu_96bcb489_204674cute1_E
	.align		8
        /*0068*/ 	.dword	$str$22
	.align		8
        /*0070*/ 	.dword	$str$23


//--------------------- .text._ZN7cutlass13device_kernelINS_4gemm6kernel13GemmUniversalIN4cute5tupleIJiiiiEEENS1_10collective13CollectiveMmaINS1_34MainloopSm90TmaGmmaWarpSpecializedILi2ENS5_IJNS4_1CILi1EEESB_SB_EEENS1_32KernelTmaWarpSpecializedPingpongEEENS5_IJNSA_ILi64EEENSA_ILi256EEENSA_ILi128EEEEEENS_10bfloat16_tENS5_IJlSB_lEEESJ_SK_NS4_8TiledMMAINS4_8MMA_AtomIJNS4_4SM904GMMA28MMA_64x256x16_F32BF16BF16_SSILNSO_5MajorE0ELSQ_0ELNSO_7ScaleInE1ELSR_1EEEEEENS4_6LayoutISC_NS5_IJNSA_ILi0EEESV_SV_EEEEENS5_IJNS4_10UnderscoreESY_SY_EEEEENS4_13SM90_TMA_LOADENS4_14ComposedLayoutINS4_7SwizzleILi3ELi4ELi3EEENS4_18smem_ptr_flag_bitsILi16EEENSU_INS5_IJNSA_ILi8EEESF_EEENS5_IJSF_SB_EEEEEEEvNS4_8identityES11_S1B_vS1C_EENS_8epilogue10collective6detail29Sm90TmaWarpSpecializedAdapterINS1F_15DefaultEpilogueISJ_SK_SK_NS1E_6thread17LinearCombinationISJ_Li1EffLNS1J_9ScaleType4KindE0ELNS_15FloatRoundStyleE2ESJ_EENS1_15EpilogueDefaultEEEEEvvEEEEvNT_6ParamsE --------------------------
	.section	.text._ZN7cutlass13device_kernelINS_4gemm6kernel13GemmUniversalIN4cute5tupleIJiiiiEEENS1_10collective13CollectiveMmaINS1_34MainloopSm90TmaGmmaWarpSpecializedILi2ENS5_IJNS4_1CILi1EEESB_SB_EEENS1_32KernelTmaWarpSpecializedPingpongEEENS5_IJNSA_ILi64EEENSA_ILi256EEENSA_ILi128EEEEEENS_10bfloat16_tENS5_IJlSB_lEEESJ_SK_NS4_8TiledMMAINS4_8MMA_AtomIJNS4_4SM904GMMA28MMA_64x256x16_F32BF16BF16_SSILNSO_5MajorE0ELSQ_0ELNSO_7ScaleInE1ELSR_1EEEEEENS4_6LayoutISC_NS5_IJNSA_ILi0EEESV_SV_EEEEENS5_IJNS4_10UnderscoreESY_SY_EEEEENS4_13SM90_TMA_LOADENS4_14ComposedLayoutINS4_7SwizzleILi3ELi4ELi3EEENS4_18smem_ptr_flag_bitsILi16EEENSU_INS5_IJNSA_ILi8EEESF_EEENS5_IJSF_SB_EEEEEEEvNS4_8identityES11_S1B_vS1C_EENS_8epilogue10collective6detail29Sm90TmaWarpSpecializedAdapterINS1F_15DefaultEpilogueISJ_SK_SK_NS1E_6thread17LinearCombinationISJ_Li1EffLNS1J_9ScaleType4KindE0ELNS_15FloatRoundStyleE2ESJ_EENS1_15EpilogueDefaultEEEEEvvEEEEvNT_6ParamsE,"ax",@progbits
	.align	128
.text._ZN7cutlass13device_kernelINS_4gemm6kernel13GemmUniversalIN4cute5tupleIJiiiiEEENS1_10collective13CollectiveMmaINS1_34MainloopSm90TmaGmmaWarpSpecializedILi2ENS5_IJNS4_1CILi1EEESB_SB_EEENS1_32KernelTmaWarpSpecializedPingpongEEENS5_IJNSA_ILi64EEENSA_ILi256EEENSA_ILi128EEEEEENS_10bfloat16_tENS5_IJlSB_lEEESJ_SK_NS4_8TiledMMAINS4_8MMA_AtomIJNS4_4SM904GMMA28MMA_64x256x16_F32BF16BF16_SSILNSO_5MajorE0ELSQ_0ELNSO_7ScaleInE1ELSR_1EEEEEENS4_6LayoutISC_NS5_IJNSA_ILi0EEESV_SV_EEEEENS5_IJNS4_10UnderscoreESY_SY_EEEEENS4_13SM90_TMA_LOADENS4_14ComposedLayoutINS4_7SwizzleILi3ELi4ELi3EEENS4_18smem_ptr_flag_bitsILi16EEENSU_INS5_IJNSA_ILi8EEESF_EEENS5_IJSF_SB_EEEEEEEvNS4_8identityES11_S1B_vS1C_EENS_8epilogue10collective6detail29Sm90TmaWarpSpecializedAdapterINS1F_15DefaultEpilogueISJ_SK_SK_NS1E_6thread17LinearCombinationISJ_Li1EffLNS1J_9ScaleType4KindE0ELNS_15FloatRoundStyleE2ESJ_EENS1_15EpilogueDefaultEEEEEvvEEEEvNT_6ParamsE:
        .type           _ZN7cutlass13device_kernelINS_4gemm6kernel13GemmUniversalIN4cute5tupleIJiiiiEEENS1_10collective13CollectiveMmaINS1_34MainloopSm90TmaGmmaWarpSpecializedILi2ENS5_IJNS4_1CILi1EEESB_SB_EEENS1_32KernelTmaWarpSpecializedPingpongEEENS5_IJNSA_ILi64EEENSA_ILi256EEENSA_ILi128EEEEEENS_10bfloat16_tENS5_IJlSB_lEEESJ_SK_NS4_8TiledMMAINS4_8MMA_AtomIJNS4_4SM904GMMA28MMA_64x256x16_F32BF16BF16_SSILNSO_5MajorE0ELSQ_0ELNSO_7ScaleInE1ELSR_1EEEEEENS4_6LayoutISC_NS5_IJNSA_ILi0EEESV_SV_EEEEENS5_IJNS4_10UnderscoreESY_SY_EEEEENS4_13SM90_TMA_LOADENS4_14ComposedLayoutINS4_7SwizzleILi3ELi4ELi3EEENS4_18smem_ptr_flag_bitsILi16EEENSU_INS5_IJNSA_ILi8EEESF_EEENS5_IJSF_SB_EEEEEEEvNS4_8identityES11_S1B_vS1C_EENS_8epilogue10collective6detail29Sm90TmaWarpSpecializedAdapterINS1F_15DefaultEpilogueISJ_SK_SK_NS1E_6thread17LinearCombinationISJ_Li1EffLNS1J_9ScaleType4KindE0ELNS_15FloatRoundStyleE2ESJ_EENS1_15EpilogueDefaultEEEEEvvEEEEvNT_6ParamsE,@function
        .size           _ZN7cutlass13device_kernelINS_4gemm6kernel13GemmUniversalIN4cute5tupleIJiiiiEEENS1_10collective13CollectiveMmaINS1_34MainloopSm90TmaGmmaWarpSpecializedILi2ENS5_IJNS4_1CILi1EEESB_SB_EEENS1_32KernelTmaWarpSpecializedPingpongEEENS5_IJNSA_ILi64EEENSA_ILi256EEENSA_ILi128EEEEEENS_10bfloat16_tENS5_IJlSB_lEEESJ_SK_NS4_8TiledMMAINS4_8MMA_AtomIJNS4_4SM904GMMA28MMA_64x256x16_F32BF16BF16_SSILNSO_5MajorE0ELSQ_0ELNSO_7ScaleInE1ELSR_1EEEEEENS4_6LayoutISC_NS5_IJNSA_ILi0EEESV_SV_EEEEENS5_IJNS4_10UnderscoreESY_SY_EEEEENS4_13SM90_TMA_LOADENS4_14ComposedLayoutINS4_7SwizzleILi3ELi4ELi3EEENS4_18smem_ptr_flag_bitsILi16EEENSU_INS5_IJNSA_ILi8EEESF_EEENS5_IJSF_SB_EEEEEEEvNS4_8identityES11_S1B_vS1C_EENS_8epilogue10collective6detail29Sm90TmaWarpSpecializedAdapterINS1F_15DefaultEpilogueISJ_SK_SK_NS1E_6thread17LinearCombinationISJ_Li1EffLNS1J_9ScaleType4KindE0ELNS_15FloatRoundStyleE2ESJ_EENS1_15EpilogueDefaultEEEEEvvEEEEvNT_6ParamsE,(.L_x_320 - _ZN7cutlass13device_kernelINS_4gemm6kernel13GemmUniversalIN4cute5tupleIJiiiiEEENS1_10collective13CollectiveMmaINS1_34MainloopSm90TmaGmmaWarpSpecializedILi2ENS5_IJNS4_1CILi1EEESB_SB_EEENS1_32KernelTmaWarpSpecializedPingpongEEENS5_IJNSA_ILi64EEENSA_ILi256EEENSA_ILi128EEEEEENS_10bfloat16_tENS5_IJlSB_lEEESJ_SK_NS4_8TiledMMAINS4_8MMA_AtomIJNS4_4SM904GMMA28MMA_64x256x16_F32BF16BF16_SSILNSO_5MajorE0ELSQ_0ELNSO_7ScaleInE1ELSR_1EEEEEENS4_6LayoutISC_NS5_IJNSA_ILi0EEESV_SV_EEEEENS5_IJNS4_10UnderscoreESY_SY_EEEEENS4_13SM90_TMA_LOADENS4_14ComposedLayoutINS4_7SwizzleILi3ELi4ELi3EEENS4_18smem_ptr_flag_bitsILi16EEENSU_INS5_IJNSA_ILi8EEESF_EEENS5_IJSF_SB_EEEEEEEvNS4_8identityES11_S1B_vS1C_EENS_8epilogue10collective6detail29Sm90TmaWarpSpecializedAdapterINS1F_15DefaultEpilogueISJ_SK_SK_NS1E_6thread17LinearCombinationISJ_Li1EffLNS1J_9ScaleType4KindE0ELNS_15FloatRoundStyleE2ESJ_EENS1_15EpilogueDefaultEEEEEvvEEEEvNT_6ParamsE)
        .other          _ZN7cutlass13device_kernelINS_4gemm6kernel13GemmUniversalIN4cute5tupleIJiiiiEEENS1_10collective13CollectiveMmaINS1_34MainloopSm90TmaGmmaWarpSpecializedILi2ENS5_IJNS4_1CILi1EEESB_SB_EEENS1_32KernelTmaWarpSpecializedPingpongEEENS5_IJNSA_ILi64EEENSA_ILi256EEENSA_ILi128EEEEEENS_10bfloat16_tENS5_IJlSB_lEEESJ_SK_NS4_8TiledMMAINS4_8MMA_AtomIJNS4_4SM904GMMA28MMA_64x256x16_F32BF16BF16_SSILNSO_5MajorE0ELSQ_0ELNSO_7ScaleInE1ELSR_1EEEEEENS4_6LayoutISC_NS5_IJNSA_ILi0EEESV_SV_EEEEENS5_IJNS4_10UnderscoreESY_SY_EEEEENS4_13SM90_TMA_LOADENS4_14ComposedLayoutINS4_7SwizzleILi3ELi4ELi3EEENS4_18smem_ptr_flag_bitsILi16EEENSU_INS5_IJNSA_ILi8EEESF_EEENS5_IJSF_SB_EEEEEEEvNS4_8identityES11_S1B_vS1C_EENS_8epilogue10collective6detail29Sm90TmaWarpSpecializedAdapterINS1F_15DefaultEpilogueISJ_SK_SK_NS1E_6thread17LinearCombinationISJ_Li1EffLNS1J_9ScaleType4KindE0ELNS_15FloatRoundStyleE2ESJ_EENS1_15EpilogueDefaultEEEEEvvEEEEvNT_6ParamsE,@"STO_CUDA_ENTRY STV_DEFAULT"
_ZN7cutlass13device_kernelINS_4gemm6kernel13GemmUniversalIN4cute5tupleIJiiiiEEENS1_10collective13CollectiveMmaINS1_34MainloopSm90TmaGmmaWarpSpecializedILi2ENS5_IJNS4_1CILi1EEESB_SB_EEENS1_32KernelTmaWarpSpecializedPingpongEEENS5_IJNSA_ILi64EEENSA_ILi256EEENSA_ILi128EEEEEENS_10bfloat16_tENS5_IJlSB_lEEESJ_SK_NS4_8TiledMMAINS4_8MMA_AtomIJNS4_4SM904GMMA28MMA_64x256x16_F32BF16BF16_SSILNSO_5MajorE0ELSQ_0ELNSO_7ScaleInE1ELSR_1EEEEEENS4_6LayoutISC_NS5_IJNSA_ILi0EEESV_SV_EEEEENS5_IJNS4_10UnderscoreESY_SY_EEEEENS4_13SM90_TMA_LOADENS4_14ComposedLayoutINS4_7SwizzleILi3ELi4ELi3EEENS4_18smem_ptr_flag_bitsILi16EEENSU_INS5_IJNSA_ILi8EEESF_EEENS5_IJSF_SB_EEEEEEEvNS4_8identityES11_S1B_vS1C_EENS_8epilogue10collective6detail29Sm90TmaWarpSpecializedAdapterINS1F_15DefaultEpilogueISJ_SK_SK_NS1E_6thread17LinearCombinationISJ_Li1EffLNS1J_9ScaleType4KindE0ELNS_15FloatRoundStyleE2ESJ_EENS1_15EpilogueDefaultEEEEEvvEEEEvNT_6ParamsE:
[----:B------:R-:W0:Y:S01]  /*0000*/  LDC R1, c[0x0][0x28] ;  /* 0x00000a00ff017b82 */ /* 0x000e220000000800 */
[----:B------:R-:W1:Y:S01]  /*0010*/  S2R R4, SR_TID.X ;  /* 0x0000000000047919 */ /* 0x000e620000002100 */
[----:B------:R-:W-:Y:S01]  /*0020*/  ELECT P0, URZ, PT ;  /* 0x00000000003f782f */ /* 0x000fe20003800000 */
[----:B------:R-:W-:Y:S01]  /*0030*/  BSSY B0, `(.L_x_0) ;  /* 0x0000014000007945 */ /* 0x000fe20003800000 */
[----:B-1----:R-:W-:-:S05]  /*0040*/  SHF.R.U32.HI R0, RZ, 0x5, R4 ;  /* 0x00000005ff007819 */ /* 0x002fca0000011604 */
[----:B------:R-:W1:Y:S02]  /*0050*/  SHFL.IDX PT, R2, R0, RZ, 0x1f ;  /* 0x00001fff00027589 */ /* 0x000e6400000e0000 */
[----:B-1----:R-:W-:Y:S02]  /*0060*/  R2UR UR8, R2 ;  /* 0x00000000020872ca */ /* 0x002fe400000e0000 */
[----:B------:R-:W-:-:S05]  /*0070*/  SHF.R.U32.HI R2, RZ, 0x7, R4 ;  /* 0x00000007ff027819 */ /* 0x000fca0000011604 */
[----:B------:R1:W2:Y:S06]  /*0080*/  SHFL.IDX PT, R3, R2, RZ, 0x1f ;  /* 0x00001fff02037589 */ /* 0x0002ac00000e0000 */
[----:B------:R-:W-:Y:S02]  /*0090*/  USHF.R.S32.HI UR4, URZ, 0x1f, UR8 ;  /* 0x0000001f3f047899 */ /* 0x000fe40008011408 */
[----:B------:R-:W-:Y:S02]  /*00a0*/  ISETP.NE.OR P0, PT, RZ, UR8, !P0 ;  /* 0x00000008ff007c0c */ /* 0x000fe4000c705670 */
[----:B------:R-:W-:-:S04]  /*00b0*/  ULEA.HI UR4, UR4, UR8, URZ, 0x2 ;  /* 0x0000000804047291 */ /* 0x000fc8000f8f103f */
[----:B------:R-:W-:-:S04]  /*00c0*/  ULOP3.LUT UR4, UR4, 0xfffffffc, URZ, 0xc0, !UPT ;  /* 0xfffffffc04047892 */ /* 0x000fc8000f8ec03f */
[----:B------:R-:W-:-:S03]  /*00d0*/  UIADD3 UR8, UR8, -UR4, URZ ;  /* 0x8000000408087290 */ /* 0x000fc6000fffe03f */
[----:B01----:R-:W-:Y:S09]  /*00e0*/  @P0 BRA `(.L_x_1) ;  /* 0x0000000000200947 */ /* 0x003ff20003800000 */
[----:B------:R-:W-:Y:S02]  /*00f0*/  ULDC.64 UR4, c[0x0][0x198] ;  /* 0x0000660000047ab9 */ /* 0x000fe40000000a00 */
[----:B------:R-:W-:Y:S02]  /*0100*/  UIADD3 UR6, UP0, UR4, 0xf0, URZ ;  /* 0x000000f004067890 */ /* 0x000fe4000ff1e03f */
[----:B------:R-:W-:Y:S02]  /*0110*/  UIADD3 UR4, UP1, UR4, 0x1f0, URZ ;  /* 0x000001f004047890 */ /* 0x000fe4000ff3e03f */
[----:B------:R-:W-:Y:S02]  /*0120*/  UIADD3.X UR7, URZ, UR5, URZ, UP0, !UPT ;  /* 0x000000053f077290 */ /* 0x000fe400087fe43f */
[----:B------:R-:W-:-:S07]  /*0130*/  UIADD3.X UR5, URZ, UR5, URZ, UP1, !UPT ;  /* 0x000000053f057290 */ /* 0x000fce0008ffe43f */
[----:B------:R0:W-:Y:S02]  /*0140*/  UTMACCTL.PF [UR6] ;  /* 0x00000000060079b9 */ /* 0x0001e40008040000 */
[----:B------:R0:W-:Y:S02]  /*0150*/  UTMACCTL.PF [UR4] ;  /* 0x00000000040079b9 */ /* 0x0001e40008040000 */
[----:B0-----:R-:W-:Y:S01]  /*0160*/  NOP ;  /* 0x0000000000007918 */ /* 0x001fe20000000000 */
.L_x_1:
[----:B------:R-:W-:Y:S05]  /*0170*/  BSYNC B0 ;  /* 0x0000000000007941 */ /* 0x000fea0003800000 */
.L_x_0:
[----:B------:R-:W0:Y:S01]  /*0180*/  SHFL.IDX PT, R5, R0, RZ, 0x1f ;  /* 0x00001fff00057589 */ /* 0x000e2200000e0000 */
[----:B--2---:R-:W-:Y:S01]  /*0190*/  R2UR UR15, R3 ;  /* 0x00000000030f72ca */ /* 0x004fe200000e0000 */
[----:B------:R-:W-:-:S04]  /*01a0*/  UISETP.NE.AND UP0, UPT, UR8, 0x3, UPT ;  /* 0x000000030800788c */ /* 0x000fc8000bf05270 */
[----:B------:R-:W-:-:S08]  /*01b0*/  UISETP.EQ.OR UP0, UPT, UR8, URZ, !UP0 ;  /* 0x0000003f0800728c */ /* 0x000fd0000c702670 */
[----:B------:R-:W-:Y:S02]  /*01c0*/  UIADD3 UR18, UR15, -0x1, URZ ;  /* 0xffffffff0f127890 */ /* 0x000fe4000fffe03f */
[----:B------:R-:W-:Y:S02]  /*01d0*/  UISETP.EQ.AND UP0, UPT, UR15, URZ, UP0 ;  /* 0x0000003f0f00728c */ /* 0x000fe40008702270 */
[----:B------:R-:W-:Y:S02]  /*01e0*/  UISETP.GE.U32.AND UP1, UPT, UR18, 0x2, UPT ;  /* 0x000000021200788c */ /* 0x000fe4000bf26070 */
[----:B------:R-:W-:Y:S01]  /*01f0*/  USEL UR42, URZ, 0x1, !UP0 ;  /* 0x000000013f2a7887 */ /* 0x000fe2000c000000 */
[----:B0-----:R-:W-:-:S03]  /*0200*/  ISETP.NE.AND P0, PT, R5, RZ, PT ;  /* 0x000000ff0500720c */ /* 0x001fc60003f05270 */
[----:B------:R-:W-:-:S10]  /*0210*/  USEL UR42, UR42, 0x2, UP1 ;  /* 0x000000022a2a7887 */ /* 0x000fd40008800000 */
[----:B------:R-:W-:Y:S05]  /*0220*/  @P0 BRA `(.L_x_2) ;  /* 0x0000000000480947 */ /* 0x000fea0003800000 */
[----:B------:R-:W0:Y:S01]  /*0230*/  S2UR UR9, SR_CgaCtaId ;  /* 0x00000000000979c3 */ /* 0x000e220000008800 */
[----:B------:R-:W-:Y:S01]  /*0240*/  UMOV UR4, 0x400 ;  /* 0x0000040000047882 */ /* 0x000fe20000000000 */
[----:B------:R-:W-:Y:S01]  /*0250*/  UMOV UR5, 0x1 ;  /* 0x0000000100057882 */ /* 0x000fe20000000000 */
[----:B------:R-:W-:Y:S01]  /*0260*/  UMOV UR6, 0x80 ;  /* 0x0000008000067882 */ /* 0x000fe20000000000 */
[----:B------:R-:W-:Y:S01]  /*0270*/  ELECT P0, URZ, PT ;  /* 0x00000000003f782f */ /* 0x000fe20003800000 */
[----:B------:R-:W-:-:S04]  /*0280*/  UIADD3 UR6, -UR6, 0x100000, URZ ;  /* 0x0010000006067890 */ /* 0x000fc8000fffe13f */
[----:B------:R-:W-:Y:S02]  /*0290*/  USHF.L.U32 UR7, UR6, 0xb, URZ ;  /* 0x0000000b06077899 */ /* 0x000fe4000800063f */
[----:B------:R-:W-:Y:S02]  /*02a0*/  USHF.L.U32 UR6, UR6, 0x1, URZ ;  /* 0x0000000106067899 */ /* 0x000fe4000800063f */
[----:B0-----:R-:W-:Y:S02]  /*02b0*/  ULEA UR9, UR9, UR4, 0x18 ;  /* 0x0000000409097291 */ /* 0x001fe4000f8ec03f */
[----:B------:R-:W-:-:S04]  /*02c0*/  UIADD3 UR4, -UR5, 0x100000, URZ ;  /* 0x0010000005047890 */ /* 0x000fc8000fffe13f */
[----:B------:R-:W-:Y:S02]  /*02d0*/  USHF.L.U32 UR5, UR4, 0xb, URZ ;  /* 0x0000000b04057899 */ /* 0x000fe4000800063f */
[----:B------:R-:W-:Y:S01]  /*02e0*/  USHF.L.U32 UR4, UR4, 0x1, URZ ;  /* 0x0000000104047899 */ /* 0x000fe2000800063f */
[----:B------:R-:W0:Y:S11]  /*02f0*/  FENCE.VIEW.ASYNC.S ;  /* 0x00000000000073c6 */ /* 0x000e360000000000 */
[----:B0-----:R0:W1:Y:S01]  /*0300*/  SYNCS.EXCH.64 URZ, [UR9], UR4 ;  /* 0x00000004093f75b2 */ /* 0x0010620008000100 */
[----:B------:R0:W2:Y:S01]  /*0310*/  SYNCS.EXCH.64 URZ, [UR9+0x10], UR6 ;  /* 0x00001006093f75b2 */ /* 0x0000a20008000100 */
[----:B------:R0:W3:Y:S01]  /*0320*/  SYNCS.EXCH.64 URZ, [UR9+0x8], UR4 ;  /* 0x00000804093f75b2 */ /* 0x0000e20008000100 */
[----:B------:R0:W4:Y:S01]  /*0330*/  SYNCS.EXCH.64 URZ, [UR9+0x18], UR6 ;  /* 0x00001806093f75b2 */ /* 0x0001220008000100 */
[----:B------:R-:W-:Y:S01]  /*0340*/  NOP ;  /* 0x0000000000007918 */ /* 0x000fe20000000000 */
.L_x_2:
[----:B------:R-:W5:Y:S01]  /*0350*/  SHFL.IDX PT, R5, R0, RZ, 0x1f ;  /* 0x00001fff00057589 */ /* 0x000f6200000e0000 */
[----:B------:R-:W-:Y:S01]  /*0360*/  ELECT P0, URZ, PT ;  /* 0x00000000003f782f */ /* 0x000fe20003800000 */
[----:B------:R-:W-:Y:S01]  /*0370*/  NOP ;  /* 0x0000000000007918 */ /* 0x000fe20000000000 */
[----:B------:R-:W-:Y:S01]  /*0380*/  ELECT P1, URZ, PT ;  /* 0x00000000003f782f */ /* 0x000fe20003820000 */
[----:B------:R-:W1:Y:S01]  /*0390*/  SHFL.IDX PT, R3, R0, RZ, 0x1f ;  /* 0x00001fff00037589 */ /* 0x000e6200000e0000 */
[----:B0-----:R-:W-:Y:S01]  /*03a0*/  UMOV UR4, 0x20 ;  /* 0x0000002000047882 */ /* 0x001fe20000000000 */
[----:B------:R-:W-:Y:S01]  /*03b0*/  UMOV UR12, 0x80 ;  /* 0x00000080000c7882 */ /* 0x000fe20000000000 */
[----:B------:R-:W-:Y:S01]  /*03c0*/  NOP ;  /* 0x0000000000007918 */ /* 0x000fe20000000000 */
[----:B------:R0:W0:Y:S01]  /*03d0*/  SHFL.IDX PT, R0, R2, RZ, 0x1f ;  /* 0x00001fff02007589 */ /* 0x00002200000e0000 */
[----:B------:R-:W-:Y:S01]  /*03e0*/  ULDC.64 UR50, c[0x0][0x208] ;  /* 0x0000820000327ab9 */ /* 0x000fe20000000a00 */
[----:B-----5:R-:W-:-:S02]  /*03f0*/  ISETP.NE.OR P0, PT, R5, RZ, !P0 ;  /* 0x000000ff0500720c */ /* 0x020fc40004705670 */
[----:B-1----:R-:W-:Y:S02]  /*0400*/  ISETP.NE.OR P1, PT, R3, RZ, !P1 ;  /* 0x000000ff0300720c */ /* 0x002fe40004f25670 */
[----:B------:R-:W-:-:S04]  /*0410*/  SHF.R.S32.HI R3, RZ, 0x1f, R4 ;  /* 0x0000001fff037819 */ /* 0x000fc80000011404 */
[----:B------:R-:W-:-:S05]  /*0420*/  LEA.HI R3, R3, R4, RZ, 0x7 ;  /* 0x0000000403037211 */ /* 0x000fca00078f38ff */
[----:B------:R-:W-:Y:S01]  /*0430*/  VOTEU.ALL UP0, P0 ;  /* 0x00000000003f7886 */ /* 0x000fe20000000000 */
[----:B------:R-:W-:Y:S01]  /*0440*/  LOP3.LUT R3, R3, 0xffffff80, RZ, 0xc0, !PT ;  /* 0xffffff8003037812 */ /* 0x000fe200078ec0ff */
[----:B------:R-:W-:-:S03]  /*0450*/  VOTEU.ALL UP1, P1 ;  /* 0x00000000003f7886 */ /* 0x000fc60000820000 */
[----:B------:R-:W1:Y:S01]  /*0460*/  @!UP0 S2UR UR7, SR_CgaCtaId ;  /* 0x00000000000789c3 */ /* 0x000e620000008800 */
[----:B------:R-:W-:Y:S01]  /*0470*/  @!UP0 UMOV UR6, 0x400 ;  /* 0x0000040000068882 */ /* 0x000fe20000000000 */
[----:B------:R-:W-:-:S04]  /*0480*/  @!UP0 UIADD3 UR4, -UR4, 0x100000, URZ ;  /* 0x0010000004048890 */ /* 0x000fc8000fffe13f */
[----:B------:R-:W-:Y:S02]  /*0490*/  @!UP0 USHF.L.U32 UR5, UR4, 0xb, URZ ;  /* 0x0000000b04058899 */ /* 0x000fe4000800063f */
[----:B------:R-:W-:Y:S01]  /*04a0*/  @!UP0 USHF.L.U32 UR4, UR4, 0x1, URZ ;  /* 0x0000000104048899 */ /* 0x000fe2000800063f */
[----:B------:R-:W-:Y:S01]  /*04b0*/  IMAD.IADD R3, R4, 0x1, -R3 ;  /* 0x0000000104037824 */ /* 0x000fe200078e0a03 */
[----:B------:R-:W-:Y:S01]  /*04c0*/  @!UP1 UMOV UR10, 0x400 ;  /* 0x00000400000a9882 */ /* 0x000fe20000000000 */
[----:B------:R-:W-:Y:S01]  /*04d0*/  VOTEU.ALL UP2, P1 ;  /* 0x00000000003f7886 */ /* 0x000fe20000840000 */
[----:B------:R-:W-:Y:S01]  /*04e0*/  VOTEU.ALL UP3, P1 ;  /* 0x00000000003f7886 */ /* 0x000fe20000860000 */
[----:B------:R-:W-:Y:S01]  /*04f0*/  VOTEU.ALL UP4, P1 ;  /* 0x00000000003f7886 */ /* 0x000fe20000880000 */
[----:B------:R-:W5:Y:S01]  /*0500*/  @!UP1 S2UR UR11, SR_CgaCtaId ;  /* 0x00000000000b99c3 */ /* 0x000f620000008800 */
[----:B------:R-:W-:Y:S01]  /*0510*/  VOTEU.ALL UP5, P1 ;  /* 0x00000000003f7886 */ /* 0x000fe200008a0000 */
[----:B------:R-:W-:Y:S01]  /*0520*/  ISETP.NE.AND P1, PT, RZ, UR15, PT ;  /* 0x0000000fff007c0c */ /* 0x000fe2000bf25270 */
[----:B-1----:R-:W-:-:S02]  /*0530*/  @!UP0 ULEA UR9, UR7, UR6, 0x18 ;  /* 0x0000000607098291 */ /* 0x002fc4000f8ec03f */
[----:B------:R-:W-:-:S04]  /*0540*/  @!UP1 UIADD3 UR6, -UR12, 0x100000, URZ ;  /* 0x001000000c069890 */ /* 0x000fc8000fffe13f */
[----:B------:R-:W-:Y:S02]  /*0550*/  @!UP1 USHF.L.U32 UR7, UR6, 0xb, URZ ;  /* 0x0000000b06079899 */ /* 0x000fe4000800063f */
[----:B------:R-:W-:Y:S01]  /*0560*/  @!UP1 USHF.L.U32 UR6, UR6, 0x1, URZ ;  /* 0x0000000106069899 */ /* 0x000fe2000800063f */
[----:B------:R-:W-:Y:S01]  /*0570*/  VOTEU.ALL UP0, P0 ;  /* 0x00000000003f7886 */ /* 0x000fe20000000000 */
[----:B-----5:R-:W-:Y:S01]  /*0580*/  @!UP1 ULEA UR10, UR11, UR10, 0x18 ;  /* 0x0000000a0b0a9291 */ /* 0x020fe2000f8ec03f */
[----:B------:R-:W-:Y:S01]  /*0590*/  VOTEU.ALL UP1, P0 ;  /* 0x00000000003f7886 */ /* 0x000fe20000020000 */
[----:B------:R-:W1:Y:S02]  /*05a0*/  FENCE.VIEW.ASYNC.S ;  /* 0x00000000000073c6 */ /* 0x000e640000000000 */
[----:B-1----:R-:W2:Y:S02]  /*05b0*/  @!UP0 SYNCS.EXCH.64 URZ, [UR9+0x50], UR4 ;  /* 0x00005004093f85b2 */ /* 0x002ea40008000100 */
[----:B------:R1:W2:Y:S01]  /*05c0*/  @!UP1 SYNCS.EXCH.64 URZ, [UR9+0x58], UR4 ;  /* 0x00005804093f95b2 */ /* 0x0002a20008000100 */
[----:B------:R-:W-:Y:S01]  /*05d0*/  NOP ;  /* 0x0000000000007918 */ /* 0x000fe20000000000 */
[----:B-1----:R-:W-:-:S02]  /*05e0*/  ULDC.64 UR4, c[0x0][0x598] ;  /* 0x0001660000047ab9 */ /* 0x002fc40000000a00 */
[----:B------:R-:W-:Y:S02]  /*05f0*/  ISETP.NE.U32.AND P0, PT, RZ, UR4, PT ;  /* 0x00000004ff007c0c */ /* 0x000fe4000bf05070 */
[----:B------:R1:W2:Y:S02]  /*0600*/  @!UP2 SYNCS.EXCH.64 URZ, [UR10+0x30], UR6 ;  /* 0x000030060a3fa5b2 */ /* 0x0002a40008000100 */
[----:B------:R-:W-:Y:S01]  /*0610*/  ISETP.NE.AND.EX P0, PT, RZ, UR5, PT, P0 ;  /* 0x00000005ff007c0c */ /* 0x000fe2000bf05300 */
[----:B------:R1:W2:Y:S01]  /*0620*/  @!UP3 SYNCS.EXCH.64 URZ, [UR10+0x38], UR6 ;  /* 0x000038060a3fb5b2 */ /* 0x0002a20008000100 */
[----:B------:R1:W2:Y:S01]  /*0630*/  @!UP4 SYNCS.EXCH.64 URZ, [UR10+0x40], UR6 ;  /* 0x000040060a3fc5b2 */ /* 0x0002a20008000100 */
[----:B------:R1:W2:Y:S01]  /*0640*/  @!UP5 SYNCS.EXCH.64 URZ, [UR10+0x48], UR6 ;  /* 0x000048060a3fd5b2 */ /* 0x0002a20008000100 */
[----:B------:R-:W-:Y:S01]  /*0650*/  NOP ;  /* 0x0000000000007918 */ /* 0x000fe20000000000 */
[----:B--234-:R-:W-:Y:S08]  /*0660*/  BAR.SYNC.DEFER_BLOCKING 0x0 ;  /* 0x0000000000007b1d */ /* 0x01cff00000010000 */
[----:B01----:R-:W-:Y:S05]  /*0670*/  @!P0 BRA `(.L_x_3) ;  /* 0x00000000001c8947 */ /* 0x003fea0003800000 */
[----:B------:R-:W0:Y:S02]  /*0680*/  LDC.64 R6, c[0x0][0x598] ;  /* 0x00016600ff067b82 */ /* 0x000e240000000a00 */
[----:B0-----:R-:W2:Y:S02]  /*0690*/  LDG.E.64 R6, desc[UR50][R6.64] ;  /* 0x0000003206067981 */ /* 0x001ea4000c1e1b00 */
[----:B--2---:R-:W-:-:S04]  /*06a0*/  ISETP.NE.U32.AND P0, PT, R6, RZ, PT ;  /* 0x000000ff0600720c */ /* 0x004fc80003f05070 */
[----:B------:R-:W-:-:S13]  /*06b0*/  ISETP.NE.AND.EX P0, PT, R7, RZ, PT, P0 ;  /* 0x000000ff0700720c */ /* 0x000fda0003f05300 */
[----:B------:R-:W-:Y:S05]  /*06c0*/  @!P0 BRA `(.L_x_3) ;  /* 0x0000000000088947 */ /* 0x000fea0003800000 */
[----:B------:R1:W5:Y:S01]  /*06d0*/  LD.E R23, desc[UR50][R6.64] ;  /* 0x0000003206177980 */ /* 0x000362000c101900 */
[----:B------:R-:W-:Y:S05]  /*06e0*/  BRA `(.L_x_4) ;  /* 0x0000000000247947 */ /* 0x000fea0003800000 */
.L_x_3:
[----:B------:R-:W-:Y:S02]  /*06f0*/  ULDC.64 UR4, c[0x0][0x588] ;  /* 0x0001620000047ab9 */ /* 0x000fe40000000a00 */
[----:B------:R-:W-:-:S04]  /*0700*/  ISETP.NE.U32.AND P0, PT, RZ, UR4, PT ;  /* 0x00000004ff007c0c */ /* 0x000fc8000bf05070 */
[----:B------:R-:W-:-:S13]  /*0710*/  ISETP.NE.AND.EX P0, PT, RZ, UR5, PT, P0 ;  /* 0x00000005ff007c0c */ /* 0x000fda000bf05300 */
[----:B------:R-:W-:Y:S05]  /*0720*/  @!P0 BRA `(.L_x_5) ;  /* 0x00000000000c8947 */ /* 0x000fea0003800000 */
[----:B------:R-:W0:Y:S02]  /*0730*/  LDC.64 R6, c[0x0][0x588] ;  /* 0x00016200ff067b82 */ /* 0x000e240000000a00 */
[----:B0-----:R0:W5:Y:S01]  /*0740*/  LDG.E R23, desc[UR50][R6.64] ;  /* 0x0000003206177981 */ /* 0x001162000c1e1900 */
[----:B------:R-:W-:Y:S05]  /*0750*/  BRA `(.L_x_4) ;  /* 0x0000000000087947 */ /* 0x000fea0003800000 */
.L_x_5:
[----:B------:R-:W-:Y:S02]  /*0760*/  ULDC UR4, c[0x0][0x580] ;  /* 0x0001600000047ab9 */ /* 0x000fe40000000800 */
[----:B------:R-:W-:-:S07]  /*0770*/  IMAD.U32 R23, RZ, RZ, UR4 ;  /* 0x00000004ff177e24 */ /* 0x000fce000f8e00ff */
.L_x_4:
[----:B------:R-:W-:Y:S02]  /*0780*/  ULDC.64 UR4, c[0x0][0x5a0] ;  /* 0x0001680000047ab9 */ /* 0x000fe40000000a00 */
[----:B------:R-:W-:-:S04]  /*0790*/  ISETP.NE.U32.AND P0, PT, RZ, UR4, PT ;  /* 0x00000004ff007c0c */ /* 0x000fc8000bf05070 */
[----:B------:R-:W-:-:S13]  /*07a0*/  ISETP.NE.AND.EX P0, PT, RZ, UR5, PT, P0 ;  /* 0x00000005ff007c0c */ /* 0x000fda000bf05300 */
[----:B------:R-:W-:Y:S05]  /*07b0*/  @!P0 BRA `(.L_x_6) ;  /* 0x00000000001c8947 */ /* 0x000fea0003800000 */
[----:B01----:R-:W0:Y:S02]  /*07c0*/  LDC.64 R6, c[0x0][0x5a0] ;  /* 0x00016800ff067b82 */ /* 0x003e240000000a00 */
[----:B0-----:R-:W2:Y:S02]  /*07d0*/  LDG.E.64 R6, desc[UR50][R6.64] ;  /* 0x0000003206067981 */ /* 0x001ea4000c1e1b00 */
[----:B--2---:R-:W-:-:S04]  /*07e0*/  ISETP.NE.U32.AND P0, PT, R6, RZ, PT ;  /* 0x000000ff0600720c */ /* 0x004fc80003f05070 */
[----:B------:R-:W-:-:S13]  /*07f0*/  ISETP.NE.AND.EX P0, PT, R7, RZ, PT, P0 ;  /* 0x000000ff0700720c */ /* 0x000fda0003f05300 */
[----:B------:R-:W-:Y:S05]  /*0800*/  @!P0 BRA `(.L_x_6) ;  /* 0x0000000000088947 */ /* 0x000fea0003800000 */
[----:B------:R3:W5:Y:S01]  /*0810*/  LD.E R22, desc[UR50][R6.64] ;  /* 0x0000003206167980 */ /* 0x000762000c101900 */
[----:B------:R-:W-:Y:S05]  /*0820*/  BRA `(.L_x_7) ;  /* 0x0000000000247947 */ /* 0x000fea0003800000 */
.L_x_6:
[----:B------:R-:W-:Y:S02]  /*0830*/  ULDC.64 UR4, c[0x0][0x590] ;  /* 0x0001640000047ab9 */ /* 0x000fe40000000a00 */
[----:B------:R-:W-:-:S04]  /*0840*/  ISETP.NE.U32.AND P0, PT, RZ, UR4, PT ;  /* 0x00000004ff007c0c */ /* 0x000fc8000bf05070 */
[----:B------:R-:W-:-:S13]  /*0850*/  ISETP.NE.AND.EX P0, PT, RZ, UR5, PT, P0 ;  /* 0x00000005ff007c0c */ /* 0x000fda000bf05300 */
[----:B------:R-:W-:Y:S05]  /*0860*/  @!P0 BRA `(.L_x_8) ;  /* 0x00000000000c8947 */ /* 0x000fea0003800000 */
[----:B01----:R-:W0:Y:S02]  /*0870*/  LDC.64 R6, c[0x0][0x590] ;  /* 0x00016400ff067b82 */ /* 0x003e240000000a00 */
[----:B0-----:R2:W5:Y:S01]  /*0880*/  LDG.E R22, desc[UR50][R6.64] ;  /* 0x0000003206167981 */ /* 0x001562000c1e1900 */
[----:B------:R-:W-:Y:S05]  /*0890*/  BRA `(.L_x_7) ;  /* 0x0000000000087947 */ /* 0x000fea0003800000 */
.L_x_8:
[----:B------:R-:W-:Y:S02]  /*08a0*/  ULDC UR4, c[0x0][0x584] ;  /* 0x0001610000047ab9 */ /* 0x000fe40000000800 */
[----:B------:R-:W-:-:S07]  /*08b0*/  IMAD.U32 R22, RZ, RZ, UR4 ;  /* 0x00000004ff167e24 */ /* 0x000fce000f8e00ff */
.L_x_7:
[----:B------:R-:W4:Y:S01]  /*08c0*/  S2UR UR10, SR_CTAID.Y ;  /* 0x00000000000a79c3 */ /* 0x000f220000002600 */
[----:B------:R-:W-:Y:S01]  /*08d0*/  ULDC UR5, c[0x0][0x65c] ;  /* 0x0001970000057ab9 */ /* 0x000fe20000000800 */
[----:B------:R-:W-:Y:S01]  /*08e0*/  UISETP.NE.AND UP0, UPT, UR15, 0x2, UPT ;  /* 0x000000020f00788c */ /* 0x000fe2000bf05270 */
[----:B------:R-:W-:Y:S01]  /*08f0*/  PRMT R5, RZ, 0x7610, R5 ;  /* 0x00007610ff057816 */ /* 0x000fe20000000005 */
[----:B------:R-:W-:Y:S01]  /*0900*/  UISETP.NE.AND UP2, UPT, UR5, 0x1, UPT ;  /* 0x000000010500788c */ /* 0x000fe2000bf45270 */
[----:B------:R-:W-:Y:S02]  /*0910*/  IMAD.MOV.U32 R18, RZ, RZ, -0x1 ;  /* 0xffffffffff127424 */ /* 0x000fe400078e00ff */
[----:B------:R-:W-:Y:S01]  /*0920*/  IMAD.MOV.U32 R19, RZ, RZ, -0x1 ;  /* 0xffffffffff137424 */ /* 0x000fe200078e00ff */
[----:B------:R-:W4:Y:S01]  /*0930*/  S2UR UR4, SR_CTAID.X ;  /* 0x00000000000479c3 */ /* 0x000f220000002500 */
[----:B------:R-:W-:-:S06]  /*0940*/  UP2UR UR40, UPR, URZ, 0x4 ;  /* 0x000000043f287883 */ /* 0x000fcc0008000000 */
[----:B------:R-:W-:Y:S01]  /*0950*/  @UP2 ULDC UR12, c[0x0][0x10] ;  /* 0x00000400000c2ab9 */ /* 0x000fe20000000800 */
[----:B------:R-:W-:Y:S01]  /*0960*/  @UP2 UMOV UR7, URZ ;  /* 0x0000003f00072c82 */ /* 0x000fe20008000000 */
[----:B------:R-:W-:Y:S01]  /*0970*/  @UP2 UMOV UR5, URZ ;  /* 0x0000003f00052c82 */ /* 0x000fe20008000000 */
[----:B0123--:R-:W0:Y:S01]  /*0980*/  LDC.64 R6, c[0x0][0x650] ;  /* 0x00019400ff067b82 */ /* 0x00fe220000000a00 */
[----:B----4-:R-:W-:Y:S02]  /*0990*/  @UP2 UMOV UR9, UR10 ;  /* 0x0000000a00092c82 */ /* 0x010fe40008000000 */
[----:B------:R-:W-:Y:S01]  /*09a0*/  @UP2 UMOV UR6, UR9 ;  /* 0x0000000900062c82 */ /* 0x000fe20008000000 */
[----:B------:R-:W-:Y:S01]  /*09b0*/  @!UP2 UMOV UR9, UR10 ;  /* 0x0000000a0009ac82 */ /* 0x000fe20008000000 */
[----:B------:R-:W-:-:S03]  /*09c0*/  @UP2 UIMAD.WIDE.U32 UR12, UR4, UR12, UR6 ;  /* 0x0000000c040c22a5 */ /* 0x000fc6000f8e0006 */
[----:B------:R-:W-:Y:S01]  /*09d0*/  @!UP2 ULDC UR6, c[0x0][0xc] ;  /* 0x000003000006aab9 */ /* 0x000fe20000000800 */
[----:B------:R-:W-:Y:S01]  /*09e0*/  @UP2 UIADD3 UR14, UR13, UR5, URZ ;  /* 0x000000050d0e2290 */ /* 0x000fe2000fffe03f */
[----:B------:R-:W-:Y:S02]  /*09f0*/  ULDC UR10, c[0x0][0xc] ;  /* 0x00000300000a7ab9 */ /* 0x000fe40000000800 */
[----:B------:R-:W-:Y:S01]  /*0a00*/  UMOV UR5, URZ ;  /* 0x0000003f00057c82 */ /* 0x000fe20008000000 */
[----:B------:R-:W-:Y:S01]  /*0a10*/  ULDC UR11, c[0x0][0x10] ;  /* 0x00000400000b7ab9 */ /* 0x000fe20000000800 */
[----:B------:R-:W-:Y:S02]  /*0a20*/  @!UP2 UIMAD.WIDE.U32 UR6, UR6, UR9, UR4 ;  /* 0x000000090606a2a5 */ /* 0x000fe4000f8e0004 */
[----:B------:R-:W-:Y:S01]  /*0a30*/  UIMAD.WIDE.U32 UR10, UR10, UR11, URZ ;  /* 0x0000000b0a0a72a5 */ /* 0x000fe2000f8e003f */
[----:B------:R-:W-:-:S03]  /*0a40*/  ULDC UR13, c[0x0][0x14] ;  /* 0x00000500000d7ab9 */ /* 0x000fc60000000800 */
[----:B------:R-:W-:Y:S02]  /*0a50*/  UIMAD.WIDE.U32 UR38, UR10, UR13, URZ ;  /* 0x0000000d0a2672a5 */ /* 0x000fe4000f8e003f */
[----:B------:R-:W-:Y:S01]  /*0a60*/  UIMAD UR41, UR11, UR13, URZ ;  /* 0x0000000d0b2972a4 */ /* 0x000fe2000f8e023f */
[----:B------:R-:W-:Y:S01]  /*0a70*/  @!UP2 UMOV UR12, UR6 ;  /* 0x00000006000cac82 */ /* 0x000fe20008000000 */
[----:B------:R-:W-:Y:S02]  /*0a80*/  @!UP2 UMOV UR14, UR7 ;  /* 0x00000007000eac82 */ /* 0x000fe40008000000 */
[----:B------:R-:W-:Y:S02]  /*0a90*/  UIADD3 UR41, UR39, UR41, URZ ;  /* 0x0000002927297290 */ /* 0x000fe4000fffe03f */
[----:B------:R-:W-:-:S04]  /*0aa0*/  UIADD3 UR6, UP1, UR12, UR38, URZ ;  /* 0x000000260c067290 */ /* 0x000fc8000ff3e03f */
[----:B------:R-:W-:Y:S02]  /*0ab0*/  UIADD3.X UR7, UR14, UR41, URZ, UP1, !UPT ;  /* 0x000000290e077290 */ /* 0x000fe40008ffe43f */
[----:B------:R-:W-:Y:S02]  /*0ac0*/  USEL UR6, UR6, UR12, !UP0 ;  /* 0x0000000c06067287 */ /* 0x000fe4000c000000 */
[----:B------:R-:W-:-:S04]  /*0ad0*/  USEL UR7, UR7, UR14, !UP0 ;  /* 0x0000000e07077287 */ /* 0x000fc8000c000000 */
[----:B0-----:R-:W-:Y:S01]  /*0ae0*/  ISETP.LE.U32.AND P0, PT, R6, UR6, PT ;  /* 0x0000000606007c0c */ /* 0x001fe2000bf03070 */
[----:B------:R-:W-:Y:S02]  /*0af0*/  IMAD.U32 R16, RZ, RZ, UR6 ;  /* 0x00000006ff107e24 */ /* 0x000fe4000f8e00ff */
[----:B------:R-:W-:Y:S02]  /*0b00*/  IMAD.U32 R2, RZ, RZ, UR7 ;  /* 0x00000007ff027e24 */ /* 0x000fe4000f8e00ff */
[----:B------:R-:W-:-:S03]  /*0b10*/  IMAD.U32 R17, RZ, RZ, UR7 ;  /* 0x00000007ff117e24 */ /* 0x000fc6000f8e00ff */
[----:B------:R-:W-:Y:S01]  /*0b20*/  ISETP.GE.U32.AND.EX P0, PT, R2, R7, PT, P0 ;  /* 0x000000070200720c */ /* 0x000fe20003f06100 */
[----:B------:R-:W-:-:S12]  /*0b30*/  IMAD.MOV.U32 R2, RZ, RZ, -0x1 ;  /* 0xffffffffff027424 */ /* 0x000fd800078e00ff */
[----:B------:R-:W-:Y:S05]  /*0b40*/  @P0 BRA `(.L_x_9) ;  /* 0x00000004008c0947 */ /* 0x000fea0003800000 */
[----:B------:R-:W-:Y:S01]  /*0b50*/  I2FP.F32.U32 R2, UR4 ;  /* 0x0000000400027c45 */ /* 0x000fe20008201000 */
[----:B------:R-:W-:Y:S01]  /*0b60*/  ULDC.64 UR16, c[0x0][0x628] ;  /* 0x00018a0000107ab9 */ /* 0x000fe20000000a00 */
[----:B------:R-:W-:Y:S01]  /*0b70*/  ULDC UR6, c[0x0][0x150] ;  /* 0x0000540000067ab9 */ /* 0x000fe20000000800 */
[----:B------:R-:W-:Y:S01]  /*0b80*/  ISETP.NE.U32.AND P0, PT, RZ, UR16, PT ;  /* 0x00000010ff007c0c */ /* 0x000fe2000bf05070 */
[----:B------:R-:W-:Y:S01]  /*0b90*/  ULDC UR15, c[0x0][0x630] ;  /* 0x00018c00000f7ab9 */ /* 0x000fe20000000800 */
[----:B------:R-:W-:Y:S01]  /*0ba0*/  FMUL R2, R2, UR6 ;  /* 0x0000000602027c20 */ /* 0x000fe20008400000 */
[----:B------:R-:W-:Y:S01]  /*0bb0*/  R2UR UR19, R16 ;  /* 0x00000000101372ca */ /* 0x000fe200000e0000 */
[----:B------:R-:W-:Y:S01]  /*0bc0*/  ULDC UR21, c[0x0][0x154] ;  /* 0x0000550000157ab9 */ /* 0x000fe20000000800 */
[----:B------:R-:W-:Y:S01]  /*0bd0*/  ISETP.NE.AND.EX P0, PT, RZ, UR17, PT, P0 ;  /* 0x00000011ff007c0c */ /* 0x000fe2000bf05300 */
[----:B------:R0:W1:Y:S01]  /*0be0*/  F2I.U32.TRUNC.NTZ R5, R2 ;  /* 0x0000000200057305 */ /* 0x000062000020f000 */
[----:B------:R-:W-:-:S02]  /*0bf0*/  R2UR UR20, R17 ;  /* 0x00000000111472ca */ /* 0x000fc400000e0000 */
[----:B------:R-:W-:Y:S02]  /*0c00*/  R2UR UR6, R16 ;  /* 0x00000000100672ca */ /* 0x000fe400000e0000 */
[----:B------:R-:W-:-:S07]  /*0c10*/  R2UR UR7, R17 ;  /* 0x00000000110772ca */ /* 0x000fce00000e0000 */
[----:B0-----:R-:W-:Y:S08]  /*0c20*/  @!P0 BRA `(.L_x_10) ;  /* 0x0000000000308947 */ /* 0x001ff00003800000 */
[----:B------:R-:W-:Y:S01]  /*0c30*/  R2UR UR6, R16 ;  /* 0x00000000100672ca */ /* 0x000fe200000e0000 */
[----:B------:R-:W-:Y:S01]  /*0c40*/  ULDC UR12, c[0x0][0x634] ;  /* 0x00018d00000c7ab9 */ /* 0x000fe20000000800 */
[----:B------:R-:W-:-:S11]  /*0c50*/  R2UR UR14, R17 ;  /* 0x00000000110e72ca */ /* 0x000fd600000e0000 */
[----:B------:R-:W-:-:S04]  /*0c60*/  UIADD3 UR12, UP1, UR6, UR12, URZ ;  /* 0x0000000c060c7290 */ /* 0x000fc8000ff3e03f */
[----:B------:R-:W-:-:S04]  /*0c70*/  UIADD3.X UR14, URZ, UR14, URZ, UP1, !UPT ;  /* 0x0000000e3f0e7290 */ /* 0x000fc80008ffe43f */
[----:B------:R-:W-:-:S04]  /*0c80*/  UIMAD.WIDE.U32 UR6, UR14, UR16, URZ ;  /* 0x000000100e0672a5 */ /* 0x000fc8000f8e003f */
[----:B------:R-:W-:Y:S02]  /*0c90*/  UIMAD.WIDE.U32 UR10, UP1, UR12, UR17, UR6 ;  /* 0x000000110c0a72a5 */ /* 0x000fe4000f820006 */
[----:B------:R-:W-:Y:S02]  /*0ca0*/  UIMAD.WIDE.U32 UR6, UR12, UR16, URZ ;  /* 0x000000100c0672a5 */ /* 0x000fe4000f8e003f */
[----:B------:R-:W-:Y:S02]  /*0cb0*/  UIADD3.X UR13, URZ, URZ, URZ, UP1, !UPT ;  /* 0x0000003f3f0d7290 */ /* 0x000fe40008ffe43f */
[----:B------:R-:W-:Y:S01]  /*0cc0*/  UIADD3 URZ, UP1, UR7, UR10, URZ ;  /* 0x0000000a073f7290 */ /* 0x000fe2000ff3e03f */
[----:B------:R-:W-:-:S03]  /*0cd0*/  UMOV UR12, UR11 ;  /* 0x0000000b000c7c82 */ /* 0x000fc60008000000 */
[----:B------:R-:W-:-:S12]  /*0ce0*/  UIMAD.WIDE.U32.X UR6, UR14, UR17, UR12, UP1 ;  /* 0x000000110e0672a5 */ /* 0x000fd800088e040c */
.L_x_10:
[----:B------:R-:W-:Y:S01]  /*0cf0*/  USHF.R.U64 UR5, UR6, UR15, UR7 ;  /* 0x0000000f06057299 */ /* 0x000fe20008001207 */
[----:B------:R-:W-:Y:S01]  /*0d00*/  I2FP.F32.U32 R2, UR9 ;  /* 0x0000000900027c45 */ /* 0x000fe20008201000 */
[----:B------:R-:W-:Y:S01]  /*0d10*/  USHF.R.U32.HI UR6, URZ, UR15, UR7 ;  /* 0x0000000f3f067299 */ /* 0x000fe20008011607 */
[----:B-1----:R-:W-:Y:S01]  /*0d20*/  R2UR UR14, R5 ;  /* 0x00000000050e72ca */ /* 0x002fe200000e0000 */
[----:B------:R-:W-:Y:S02]  /*0d30*/  UIADD3 UR17, UP1, URZ, -UR5, URZ ;  /* 0x800000053f117290 */ /* 0x000fe4000ff3e03f */
[----:B------:R-:W-:Y:S01]  /*0d40*/  FMUL R2, R2, UR21 ;  /* 0x0000001502027c20 */ /* 0x000fe20008400000 */
[----:B------:R-:W-:Y:S01]  /*0d50*/  ULDC.64 UR10, c[0x0][0x620] ;  /* 0x00018800000a7ab9 */ /* 0x000fe20000000a00 */
[----:B------:R-:W-:Y:S01]  /*0d60*/  UIADD3.X UR6, URZ, ~UR6, URZ, UP1, !UPT ;  /* 0x800000063f067290 */ /* 0x000fe20008ffe43f */
[----:B------:R-:W-:Y:S01]  /*0d70*/  UMOV UR12, UR19 ;  /* 0x00000013000c7c82 */ /* 0x000fe20008000000 */
[----:B------:R-:W-:-:S02]  /*0d80*/  UMOV UR13, UR20 ;  /* 0x00000014000d7c82 */ /* 0x000fc40008000000 */
[----:B------:R-:W-:Y:S01]  /*0d90*/  UIMAD UR6, UR6, UR10, URZ ;  /* 0x0000000a060672a4 */ /* 0x000fe2000f8e023f */
[----:B------:R-:W0:Y:S01]  /*0da0*/  F2I.U32.TRUNC.NTZ R2, R2 ;  /* 0x0000000200027305 */ /* 0x000e22000020f000 */
[----:B------:R-:W-:Y:S02]  /*0db0*/  UIMAD.WIDE.U32 UR12, UR17, UR10, UR12 ;  /* 0x0000000a110c72a5 */ /* 0x000fe4000f8e000c */
[----:B------:R-:W-:Y:S01]  /*0dc0*/  UIMAD UR17, UR17, UR11, UR6 ;  /* 0x0000000b111172a4 */ /* 0x000fe2000f8e0206 */
[----:B------:R-:W-:Y:S01]  /*0dd0*/  ULDC UR24, c[0x0][0x658] ;  /* 0x0001960000187ab9 */ /* 0x000fe20000000800 */
[----:B------:R-:W-:Y:S02]  /*0de0*/  UMOV UR22, 0xffffffff ;  /* 0xffffffff00167882 */ /* 0x000fe40000000000 */
[----:B------:R-:W-:Y:S01]  /*0df0*/  UIADD3 UR17, UR13, UR17, URZ ;  /* 0x000000110d117290 */ /* 0x000fe2000fffe03f */
[----:B------:R-:W-:Y:S01]  /*0e00*/  ULDC UR19, c[0x0][0x618] ;  /* 0x0001860000137ab9 */ /* 0x000fe20000000800 */
[----:B------:R-:W-:Y:S01]  /*0e10*/  ULDC.64 UR6, c[0x0][0x640] ;  /* 0x0001900000067ab9 */ /* 0x000fe20000000a00 */
[----:B------:R-:W-:Y:S01]  /*0e20*/  USHF.L.U32 UR13, UR22, UR24, URZ ;  /* 0x00000018160d7299 */ /* 0x000fe2000800063f */
[----:B------:R-:W-:Y:S01]  /*0e30*/  ISETP.NE.U32.AND P0, PT, RZ, UR6, PT ;  /* 0x00000006ff007c0c */ /* 0x000fe2000bf05070 */
[----:B------:R-:W-:-:S02]  /*0e40*/  USHF.R.U64 UR22, UR12, UR19, UR17 ;  /* 0x000000130c167299 */ /* 0x000fc40008001211 */
[----:B------:R-:W-:Y:S01]  /*0e50*/  USHF.R.U32.HI UR12, URZ, UR19, UR17 ;  /* 0x000000133f0c7299 */ /* 0x000fe20008011611 */
[----:B0-----:R-:W-:Y:S01]  /*0e60*/  R2UR UR16, R2 ;  /* 0x00000000021072ca */ /* 0x001fe200000e0000 */
[----:B------:R-:W-:Y:S01]  /*0e70*/  ULDC UR21, c[0x0][0x608] ;  /* 0x0001820000157ab9 */ /* 0x000fe20000000800 */
[----:B------:R-:W-:Y:S01]  /*0e80*/  ISETP.NE.AND.EX P0, PT, RZ, UR7, PT, P0 ;  /* 0x00000007ff007c0c */ /* 0x000fe2000bf05300 */
[----:B------:R-:W-:Y:S02]  /*0e90*/  USHF.R.U64 UR26, UR22, UR21, UR12 ;  /* 0x00000015161a7299 */ /* 0x000fe4000800120c */
[----:B------:R-:W-:Y:S01]  /*0ea0*/  USHF.R.U32.HI UR12, URZ, UR21, UR12 ;  /* 0x000000153f0c7299 */ /* 0x000fe2000801160c */
[----:B------:R-:W-:Y:S01]  /*0eb0*/  UMOV UR20, 0x1 ;  /* 0x0000000100147882 */ /* 0x000fe20000000000 */
[----:B------:R-:W-:Y:S02]  /*0ec0*/  UIADD3 UR14, -UR14, URZ, URZ ;  /* 0x0000003f0e0e7290 */ /* 0x000fe4000fffe13f */
[----:B------:R-:W-:-:S02]  /*0ed0*/  USHF.R.U64 UR27, UR26, UR24, UR12 ;  /* 0x000000181a1b7299 */ /* 0x000fc4000800120c */
[----:B------:R-:W-:Y:S01]  /*0ee0*/  USHF.L.U32 UR19, UR20, UR24, URZ ;  /* 0x0000001814137299 */ /* 0x000fe2000800063f */
[----:B------:R-:W-:Y:S01]  /*0ef0*/  ULDC UR15, c[0x0][0x144] ;  /* 0x00005100000f7ab9 */ /* 0x000fe20000000800 */
[----:B------:R-:W-:Y:S01]  /*0f00*/  ULDC UR10, c[0x0][0x600] ;  /* 0x00018000000a7ab9 */ /* 0x000fe20000000800 */
[----:B------:R-:W-:Y:S02]  /*0f10*/  ULOP3.LUT UR20, URZ, UR13, URZ, 0x33, !UPT ;  /* 0x0000000d3f147292 */ /* 0x000fe4000f8e333f */
[----:B------:R-:W-:Y:S02]  /*0f20*/  USHF.R.U32.HI UR13, URZ, UR24, UR12 ;  /* 0x000000183f0d7299 */ /* 0x000fe4000801160c */
[----:B------:R-:W-:Y:S02]  /*0f30*/  UIADD3 UR11, UR10, -0x1, URZ ;  /* 0xffffffff0a0b7890 */ /* 0x000fe4000fffe03f */
[----:B------:R-:W-:Y:S02]  /*0f40*/  UIADD3 UR23, -UR16, URZ, URZ ;  /* 0x0000003f10177290 */ /* 0x000fe4000fffe13f */
[----:B------:R-:W-:Y:S01]  /*0f50*/  UIMAD UR4, UR15, UR14, UR4 ;  /* 0x0000000e0f0472a4 */ /* 0x000fe2000f8e0204 */
[----:B------:R-:W-:Y:S01]  /*0f60*/  ULDC UR28, c[0x0][0x148] ;  /* 0x00005200001c7ab9 */ /* 0x000fe20000000800 */
[----:B------:R-:W-:Y:S01]  /*0f70*/  ULDC UR24, c[0x0][0x648] ;  /* 0x0001920000187ab9 */ /* 0x000fe20000000800 */
[----:B------:R-:W-:Y:S01]  /*0f80*/  ULDC UR25, c[0x0][0x638] ;  /* 0x00018e0000197ab9 */ /* 0x000fe20000000800 */
[----:B------:R-:W-:Y:S01]  /*0f90*/  UMOV UR12, UR27 ;  /* 0x0000001b000c7c82 */ /* 0x000fe20008000000 */
[----:B------:R-:W-:Y:S07]  /*0fa0*/  @!P0 BRA `(.L_x_11) ;  /* 0x0000000000308947 */ /* 0x000fee0003800000 */
[----:B------:R-:W-:Y:S02]  /*0fb0*/  ULDC UR16, c[0x0][0x64c] ;  /* 0x0001930000107ab9 */ /* 0x000fe40000000800 */
        /* <DEDUP_REMOVED lines=8> */
[----:B------:R-:W-:-:S07]  /*1040*/  UIMAD.WIDE.U32.X UR6, UR21, UR7, UR16, UP1 ;  /* 0x00000007150672a5 */ /* 0x000fce00088e0410 */
[----:B------:R-:W-:Y:S01]  /*1050*/  UMOV UR12, UR6 ;  /* 0x00000006000c7c82 */ /* 0x000fe20008000000 */
[----:B------:R-:W-:-:S05]  /*1060*/  UMOV UR13, UR7 ;  /* 0x00000007000d7c82 */ /* 0x000fca0008000000 */
.L_x_11:
[----:B------:R-:W-:Y:S01]  /*1070*/  UISETP.NE.AND UP1, UPT, UR40, URZ, UPT ;  /* 0x0000003f2800728c */ /* 0x000fe2000bf25270 */
[----:B------:R-:W-:Y:S01]  /*1080*/  IMAD.MOV.U32 R5, RZ, RZ, 0x1 ;  /* 0x00000001ff057424 */ /* 0x000fe200078e00ff */
[----:B------:R-:W-:Y:S01]  /*1090*/  USHF.R.U64 UR6, UR12, UR24, UR13 ;  /* 0x000000180c067299 */ /* 0x000fe2000800120d */
[----:B------:R-:W-:Y:S01]  /*10a0*/  IMAD.U32 R19, RZ, RZ, UR5 ;  /* 0x00000005ff137e24 */ /* 0x000fe2000f8e00ff */
[----:B------:R-:W-:Y:S02]  /*10b0*/  ULOP3.LUT UR20, UR26, UR20, URZ, 0xc0, !UPT ;  /* 0x000000141a147292 */ /* 0x000fe4000f8ec03f */
[----:B------:R-:W-:Y:S02]  /*10c0*/  UIADD3 UR7, -UR6, URZ, URZ ;  /* 0x0000003f06077290 */ /* 0x000fe4000fffe13f */
[----:B------:R-:W-:Y:S02]  /*10d0*/  UIMAD UR19, UR19, UR6, UR20 ;  /* 0x00000006131372a4 */ /* 0x000fe4000f8e0214 */
[----:B------:R-:W-:-:S02]  /*10e0*/  ULOP3.LUT UR11, UR22, UR11, URZ, 0xc0, !UPT ;  /* 0x0000000b160b7292 */ /* 0x000fc4000f8ec03f */
[----:B------:R-:W-:Y:S02]  /*10f0*/  @UP1 UIMAD UR4, UR28, UR23, UR9 ;  /* 0x000000171c0412a4 */ /* 0x000fe4000f8e0209 */
[----:B------:R-:W-:-:S03]  /*1100*/  UIMAD UR6, UR7, UR25, UR27 ;  /* 0x00000019070672a4 */ /* 0x000fc6000f8e021b */
[----:B------:R-:W-:Y:S01]  /*1110*/  ULDC UR7, c[0x0][0x610] ;  /* 0x0001840000077ab9 */ /* 0x000fe20000000800 */
[----:B------:R-:W-:Y:S02]  /*1120*/  UIMAD UR6, UR6, UR10, UR11 ;  /* 0x0000000a060672a4 */ /* 0x000fe4000f8e020b */
[----:B------:R-:W-:-:S04]  /*1130*/  UIMAD UR4, UR19, UR7, UR4 ;  /* 0x00000007130472a4 */ /* 0x000fc8000f8e0204 */
[----:B------:R-:W-:Y:S02]  /*1140*/  USEL UR7, UR6, UR4, !UP1 ;  /* 0x0000000406077287 */ /* 0x000fe4000c800000 */
[----:B------:R-:W-:-:S04]  /*1150*/  USEL UR4, UR4, UR6, !UP1 ;  /* 0x0000000604047287 */ /* 0x000fc8000c800000 */
[----:B------:R-:W-:Y:S02]  /*1160*/  IMAD.U32 R2, RZ, RZ, UR7 ;  /* 0x00000007ff027e24 */ /* 0x000fe4000f8e00ff */
[----:B------:R-:W-:-:S07]  /*1170*/  IMAD.U32 R18, RZ, RZ, UR4 ;  /* 0x00000004ff127e24 */ /* 0x000fce000f8e00ff */
.L_x_9:
[----:B------:R-:W-:Y:S02]  /*1180*/  ULDC UR4, c[0x0][0x28c] ;  /* 0x0000a30000047ab9 */ /* 0x000fe40000000800 */
[----:B------:R-:W-:-:S04]  /*1190*/  UIADD3 UR4, UR4, 0x7f, URZ ;  /* 0x0000007f04047890 */ /* 0x000fc8000fffe03f */
[----:B------:R-:W-:-:S04]  /*11a0*/  USHF.R.S32.HI UR5, URZ, 0x1f, UR4 ;  /* 0x0000001f3f057899 */ /* 0x000fc80008011404 */
[----:B------:R-:W-:-:S04]  /*11b0*/  ULEA.HI UR5, UR5, UR4, URZ, 0x7 ;  /* 0x0000000405057291 */ /* 0x000fc8000f8f383f */
[----:B------:R-:W-:Y:S01]  /*11c0*/  USHF.R.S32.HI UR37, URZ, 0x7, UR5 ;  /* 0x000000073f257899 */ /* 0x000fe20008011405 */
[----:B------:R-:W-:Y:S11]  /*11d0*/  @!P1 BRA `(.L_x_12) ;  /* 0x0000009400d49947 */ /* 0x000ff60003800000 */
[----:B------:R-:W-:-:S06]  /*11e0*/  UISETP.GT.U32.AND UP1, UPT, UR18, 0x1, UPT ;  /* 0x000000011200788c */ /* 0x000fcc000bf24070 */
[----:B------:R-:W-:-:S13]  /*11f0*/  PLOP3.LUT P0, PT, PT, PT, UP1, 0x80, 0x0 ;  /* 0x000000000000781c */ /* 0x000fda0003f0f018 */
[----:B------:R-:W-:Y:S05]  /*1200*/  @P0 EXIT ;  /* 0x000000000000094d */ /* 0x000fea0003800000 */
.L_x_13:
[----:B------:R-:W-:-:S08]  /*1210*/  NOP ;  /* 0x0000000000007918 */ /* 0x000fd00000000000 */
[----:B------:R-:W0:Y:S02]  /*1220*/  USETMAXREG.TRY_ALLOC.CTAPOOL UP1, 0xe8 ;  /* 0x000000e8000079c8 */ /* 0x000e240008020600 */
[----:B0-----:R-:W-:-:S13]  /*1230*/  PLOP3.LUT P0, PT, PT, PT, UP1, 0x80, 0x0 ;  /* 0x000000000000781c */ /* 0x001fda0003f0f018 */
[----:B------:R-:W-:Y:S05]  /*1240*/  @!P0 BRA `(.L_x_13) ;  /* 0xfffffffc00f08947 */ /* 0x000fea000383ffff */
[----:B------:R-:W-:-:S13]  /*1250*/  LOP3.LUT P0, RZ, R5, 0xff, RZ, 0xc0, !PT ;  /* 0x000000ff05ff7812 */ /* 0x000fda000780c0ff */
[----:B------:R-:W-:Y:S05]  /*1260*/  @!P0 EXIT ;  /* 0x000000000000894d */ /* 0x000fea0003800000 */
[----:B------:R-:W0:Y:S01]  /*1270*/  S2UR UR5, SR_CgaCtaId ;  /* 0x00000000000579c3 */ /* 0x000e220000008800 */
[----:B------:R-:W-:Y:S01]  /*1280*/  VIADD R6, R0, 0xffffffff ;  /* 0xffffffff00067836 */ /* 0x000fe20000000000 */
[----:B------:R-:W-:Y:S01]  /*1290*/  SHF.R.S32.HI R4, RZ, 0x1f, R3 ;  /* 0x0000001fff047819 */ /* 0x000fe20000011403 */
[----:B------:R-:W-:Y:S01]  /*12a0*/  UMOV UR43, 0x400 ;  /* 0x00000400002b7882 */ /* 0x000fe20000000000 */
[----:B------:R-:W-:Y:S02]  /*12b0*/  USHF.R.U32.HI UR4, URZ, 0x1, UR37 ;  /* 0x000000013f047899 */ /* 0x000fe40008011625 */
[----:B------:R-:W-:Y:S01]  /*12c0*/  R2UR UR45, R6 ;  /* 0x00000000062d72ca */ /* 0x000fe200000e0000 */
[----:B------:R-:W-:Y:S01]  /*12d0*/  ULOP3.LUT UR44, UR37, 0x1, URZ, 0xc0, !UPT ;  /* 0x00000001252c7892 */ /* 0x000fe2000f8ec03f */
[CC--:B------:R-:W-:Y:S01]  /*12e0*/  LEA.HI R0, R4.reuse, R3.reuse, RZ, 0x2 ;  /* 0x0000000304007211 */ /* 0x0c0fe200078f10ff */
[----:B------:R-:W-:Y:S01]  /*12f0*/  UISETP.LT.AND UP1, UPT, UR37, 0x1, UPT ;  /* 0x000000012500788c */ /* 0x000fe2000bf21270 */
[----:B------:R-:W-:Y:S01]  /*1300*/  LEA.HI R4, R4, R3, RZ, 0x5 ;  /* 0x0000000304047211 */ /* 0x000fe200078f28ff */
[----:B------:R-:W-:Y:S01]  /*1310*/  ULOP3.LUT UR4, UR4, 0x1, URZ, 0xc0, !UPT ;  /* 0x0000000104047892 */ /* 0x000fe2000f8ec03f */
[--C-:B------:R-:W-:Y:S01]  /*1320*/  SHF.R.S32.HI R152, RZ, 0x2, R0.reuse ;  /* 0x00000002ff987819 */ /* 0x100fe20000011400 */
[----:B------:R-:W-:Y:S01]  /*1330*/  ULDC UR6, c[0x0][0x284] ;  /* 0x0000a10000067ab9 */ /* 0x000fe20000000800 */
[----:B------:R-:W-:Y:S01]  /*1340*/  SHF.R.S32.HI R5, RZ, 0x1f, R0 ;  /* 0x0000001fff057819 */ /* 0x000fe20000011400 */
[----:B------:R-:W-:Y:S01]  /*1350*/  USEL UR44, UR44, URZ, !UP0 ;  /* 0x0000003f2c2c7287 */ /* 0x000fe2000c000000 */
[----:B------:R-:W-:Y:S01]  /*1360*/  LOP3.LUT R154, R0, 0xfffffffc, RZ, 0xc0, !PT ;  /* 0xfffffffc009a7812 */ /* 0x000fe200078ec0ff */
[----:B------:R-:W-:Y:S01]  /*1370*/  USEL UR47, UR37, 0x1, UP1 ;  /* 0x00000001252f7887 */ /* 0x000fe20008800000 */
[----:B------:R-:W-:Y:S01]  /*1380*/  LEA.HI R5, R5, R152, RZ, 0x3 ;  /* 0x0000009805057211 */ /* 0x000fe200078f18ff */
[----:B------:R-:W-:Y:S01]  /*1390*/  USHF.L.U32 UR45, UR45, 0x3, URZ ;  /* 0x000000032d2d7899 */ /* 0x000fe2000800063f */
[----:B------:R-:W-:Y:S01]  /*13a0*/  ISETP.NE.AND P0, PT, R6, RZ, PT ;  /* 0x000000ff0600720c */ /* 0x000fe20003f05270 */
[----:B------:R-:W-:Y:S01]  /*13b0*/  UISETP.EQ.U32.AND UP0, UPT, UR4, 0x1, !UP0 ;  /* 0x000000010400788c */ /* 0x000fe2000c702070 */
[----:B------:R-:W-:Y:S01]  /*13c0*/  LOP3.LUT R5, R5, 0xfffffff8, RZ, 0xc0, !PT ;  /* 0xfffffff805057812 */ /* 0x000fe200078ec0ff */
[----:B------:R-:W-:Y:S01]  /*13d0*/  IMAD.IADD R154, R3, 0x1, -R154 ;  /* 0x00000001039a7824 */ /* 0x000fe200078e0a9a */
[----:B0-----:R-:W-:Y:S01]  /*13e0*/  ULEA UR43, UR5, UR43, 0x18 ;  /* 0x0000002b052b7291 */ /* 0x001fe2000f8ec03f */
[----:B------:R-:W-:Y:S01]  /*13f0*/  IMAD.U32 R156, RZ, RZ, UR45 ;  /* 0x0000002dff9c7e24 */ /* 0x000fe2000f8e00ff */
[----:B------:R-:W-:Y:S01]  /*1400*/  SEL R166, RZ, 0x1, P0 ;  /* 0x00000001ffa67807 */ /* 0x000fe20000000000 */
[----:B------:R-:W-:Y:S01]  /*1410*/  IMAD.IADD R152, R152, 0x1, -R5 ;  /* 0x0000000198987824 */ /* 0x000fe200078e0a05 */
[----:B------:R-:W-:Y:S01]  /*1420*/  UIADD3 UR46, UR43, 0x30, URZ ;  /* 0x000000302b2e7890 */ /* 0x000fe2000fffe03f */
[----:B------:R-:W-:Y:S01]  /*1430*/  SHF.R.S32.HI R5, RZ, 0x5, R4 ;  /* 0x00000005ff057819 */ /* 0x000fe20000011404 */
[----:B------:R-:W-:Y:S01]  /*1440*/  ULOP3.LUT UR36, UR42, 0x1, URZ, 0xfc, !UPT ;  /* 0x000000012a247892 */ /* 0x000fe2000f8efc3f */
[C---:B------:R-:W-:Y:S01]  /*1450*/  LOP3.LUT R158, R156.reuse, 0x8, RZ, 0xc0, !PT ;  /* 0x000000089c9e7812 */ /* 0x040fe200078ec0ff */
[----:B------:R-:W-:Y:S01]  /*1460*/  UIADD3 UR47, -UR47, UR37, URZ ;  /* 0x000000252f2f7290 */ /* 0x000fe2000fffe13f */
[--C-:B------:R-:W-:Y:S01]  /*1470*/  SHF.R.S32.HI R153, RZ, 0x1f, R152.reuse ;  /* 0x0000001fff997819 */ /* 0x100fe20000011498 */
[C-C-:B------:R-:W-:Y:S01]  /*1480*/  IMAD R159, R5.reuse, -0x10, -R152.reuse ;  /* 0xfffffff0059f7824 */ /* 0x140fe200078e0a98 */
[----:B------:R-:W-:Y:S01]  /*1490*/  LOP3.LUT R156, R156, 0x8, RZ, 0xc, !PT ;  /* 0x000000089c9c7812 */ /* 0x000fe200078e0cff */
[----:B------:R-:W-:Y:S01]  /*14a0*/  IMAD.U32 R155, RZ, RZ, UR46 ;  /* 0x0000002eff9b7e24 */ /* 0x000fe2000f8e00ff */
[----:B------:R-:W-:Y:S01]  /*14b0*/  LOP3.LUT R158, R158, 0x18, RZ, 0x3c, !PT ;  /* 0x000000189e9e7812 */ /* 0x000fe200078e3cff */
[----:B------:R-:W-:Y:S01]  /*14c0*/  IMAD.WIDE R152, R5, 0x10, R152 ;  /* 0x0000001005987825 */ /* 0x000fe200078e0298 */
[----:B------:R-:W-:-:S03]  /*14d0*/  USEL UR48, URZ, 0x1, !UP0 ;  /* 0x000000013f307887 */ /* 0x000fc6000c000000 */
[----:B------:R-:W-:Y:S02]  /*14e0*/  VIADD R157, R155, UR45 ;  /* 0x0000002d9b9d7c36 */ /* 0x000fe40008000000 */
[----:B------:R-:W-:-:S07]  /*14f0*/  VIADD R159, R159, UR6 ;  /* 0x000000069f9f7c36 */ /* 0x000fce0008000000 */
.L_x_289:
[----:B------:R-:W-:Y:S01]  /*1500*/  SHF.L.U32 R0, R166, 0x1f, RZ ;  /* 0x0000001fa6007819 */ /* 0x000fe200000006ff */
[----:B------:R-:W-:Y:S02]  /*1510*/  ULDC UR4, c[0x0][0x28c] ;  /* 0x0000a30000047ab9 */ /* 0x000fe40000000800 */
[----:B------:R-:W-:Y:S01]  /*1520*/  ISETP.LT.AND P1, PT, RZ, UR4, PT ;  /* 0x00000004ff007c0c */ /* 0x000fe2000bf21270 */
[----:B------:R-:W0:Y:S02]  /*1530*/  SYNCS.PHASECHK.TRANS64.TRYWAIT P0, [R155+UR45], R0 ;  /* 0x000000009b0075a7 */ /* 0x000e24000800016d */
[----:B0-234-:R-:W-:Y:S10]  /*1540*/  @!P0 BRA `(.L_x_14) ;  /* 0x000000a000d48947 */ /* 0x01dff40003800000 */
.L_x_309:
[----:B------:R-:W-:Y:S05]  /*1550*/  @P1 BRA `(.L_x_15) ;  /* 0x0000000000401947 */ /* 0x000fea0003800000 */
[----:B0-----:R-:W-:Y:S01]  /*1560*/  MOV R0, 0x0 ;  /* 0x0000000000007802 */ /* 0x001fe20000000f00 */
[----:B------:R-:W-:Y:S01]  /*1570*/  ULDC.64 UR4, c[0x4][0x68] ;  /* 0x01001a0000047ab9 */ /* 0x000fe20000000a00 */
[----:B------:R-:W-:Y:S01]  /*1580*/  ULDC.64 UR6, c[0x4][0x8] ;  /* 0x0100020000067ab9 */ /* 0x000fe20000000a00 */
[----:B------:R-:W-:Y:S01]  /*1590*/  IMAD.U32 R4, RZ, RZ, UR4 ;  /* 0x00000004ff047e24 */ /* 0x000fe2000f8e00ff */
[----:B------:R0:W1:Y:S01]  /*15a0*/  LDC.64 R14, c[0x4][R0] ;  /* 0x01000000000e7b82 */ /* 0x0000620000000a00 */
[----:B------:R-:W-:Y:S01]  /*15b0*/  IMAD.U32 R5, RZ, RZ, UR5 ;  /* 0x00000005ff057e24 */ /* 0x000fe2000f8e00ff */
[----:B------:R-:W-:Y:S01]  /*15c0*/  ULDC.64 UR4, c[0x4][0x70] ;  /* 0x01001c0000047ab9 */ /* 0x000fe20000000a00 */
[----:B------:R-:W-:Y:S02]  /*15d0*/  IMAD.U32 R10, RZ, RZ, UR6 ;  /* 0x00000006ff0a7e24 */ /* 0x000fe4000f8e00ff */
[----:B------:R-:W-:Y:S02]  /*15e0*/  IMAD.U32 R6, RZ, RZ, UR4 ;  /* 0x00000004ff067e24 */ /* 0x000fe4000f8e00ff */
[----:B------:R-:W-:-:S02]  /*15f0*/  IMAD.U32 R7, RZ, RZ, UR5 ;  /* 0x00000005ff077e24 */ /* 0x000fc4000f8e00ff */
[----:B------:R-:W-:Y:S02]  /*1600*/  IMAD.U32 R11, RZ, RZ, UR7 ;  /* 0x00000007ff0b7e24 */ /* 0x000fe4000f8e00ff */
[----:B------:R-:W-:Y:S02]  /*1610*/  IMAD.MOV.U32 R8, RZ, RZ, 0x1e1 ;  /* 0x000001e1ff087424 */ /* 0x000fe400078e00ff */
[----:B------:R-:W-:Y:S02]  /*1620*/  IMAD.MOV.U32 R12, RZ, RZ, 0x1 ;  /* 0x00000001ff0c7424 */ /* 0x000fe400078e00ff */
[----:B0-----:R-:W-:-:S07]  /*1630*/  IMAD.MOV.U32 R13, RZ, RZ, RZ ;  /* 0x000000ffff0d7224 */ /* 0x001fce00078e00ff */
[----:B------:R-:W-:-:S07]  /*1640*/  LEPC R20, `(.L_x_15) ;  /* 0x000000001014794e */ /* 0x000fce0000000000 */
[----:B-1---5:R-:W-:Y:S05]  /*1650*/  CALL.ABS.NOINC R14 ;  /* 0x000000000e007343 */ /* 0x022fea0003c00000 */
.L_x_15:
[----:B0-----:R-:W-:-:S05]  /*1660*/  IMAD.U32 R0, RZ, RZ, UR36 ;  /* 0x00000024ff007e24 */ /* 0x001fca000f8e00ff */
[----:B------:R-:W-:-:S13]  /*1670*/  ISETP.NE.AND P0, PT, R0, 0x3, PT ;  /* 0x000000030000780c */ /* 0x000fda0003f05270 */
[----:B------:R-:W-:Y:S05]  /*1680*/  @!P0 BRA `(.L_x_16) ;  /* 0x0000000000048947 */ /* 0x000fea0003800000 */
[----:B------:R-:W-:Y:S01]  /*1690*/  BPT.TRAP 0x1 ;  /* 0x000000040000795c */ /* 0x000fe20000300000 */
.L_x_16:
[----:B------:R-:W-:Y:S02]  /*16a0*/  IMAD.U32 R3, RZ, RZ, UR44 ;  /* 0x0000002cff037e24 */ /* 0x000fe4000f8e00ff */
[----:B------:R-:W-:-:S03]  /*16b0*/  IMAD.U32 R0, RZ, RZ, UR48 ;  /* 0x00000030ff007e24 */ /* 0x000fc6000f8e00ff */
[----:B------:R-:W-:Y:S02]  /*16c0*/  LEA R3, R3, UR43, 0x3 ;  /* 0x0000002b03037c11 */ /* 0x000fe4000f8e18ff */
[----:B------:R-:W-:-:S04]  /*16d0*/  SHF.L.U32 R0, R0, 0x1f, RZ ;  /* 0x0000001f00007819 */ /* 0x000fc800000006ff */
[----:B------:R0:W1:Y:S01]  /*16e0*/  SYNCS.PHASECHK.TRANS64.TRYWAIT P1, [R3+URZ], R0 ;  /* 0x00000000030075a7 */ /* 0x000062000802017f */
[----:B------:R-:W-:Y:S05]  /*16f0*/  @!P0 BRA `(.L_x_17) ;  /* 0x0000000000048947 */ /* 0x000fea0003800000 */
[----:B------:R-:W-:Y:S01]  /*1700*/  BPT.TRAP 0x1 ;  /* 0x000000040000795c */ /* 0x000fe20000300000 */
.L_x_17:
[----:B------:R-:W-:-:S05]  /*1710*/  IMAD.U32 R4, RZ, RZ, UR47 ;  /* 0x0000002fff047e24 */ /* 0x000fca000f8e00ff */
[----:B------:R-:W-:Y:S01]  /*1720*/  ISETP.GE.AND P2, PT, R4, 0x1, PT ;  /* 0x000000010400780c */ /* 0x000fe20003f46270 */
[----:B-1----:R-:W-:-:S12]  /*1730*/  @P1 BRA `(.L_x_18) ;  /* 0x0000000000081947 */ /* 0x002fd80003800000 */
[----:B------:R-:W1:Y:S02]  /*1740*/  SYNCS.PHASECHK.TRANS64.TRYWAIT P1, [R3+URZ], R0 ;  /* 0x00000000030075a7 */ /* 0x000e64000802017f */
[----:B-1----:R-:W-:Y:S05]  /*1750*/  @!P1 BRA `(.L_x_19) ;  /* 0x000000a000649947 */ /* 0x002fea0003800000 */
.L_x_18:
[----:B------:R-:W-:Y:S05]  /*1760*/  WARPSYNC.ALL ;  /* 0x0000000000007948 */ /* 0x000fea0003800000 */
[----:B------:R-:W-:Y:S01]  /*1770*/  UIADD3 UR4, UR43, 0x100, URZ ;  /* 0x000001002b047890 */ /* 0x000fe2000fffe03f */
[----:B------:R-:W-:Y:S01]  /*1780*/  WARPGROUP.ARRIVE ;  /* 0x00000000000079c5 */ /* 0x000fe20000000000 */
[----:B------:R-:W-:Y:S02]  /*1790*/  UIADD3 UR5, UR43, 0x8100, URZ ;  /* 0x000081002b057890 */ /* 0x000fe4000fffe03f */
[----:B------:R-:W-:Y:S02]  /*17a0*/  USHF.R.U32.HI UR4, URZ, 0x4, UR4 ;  /* 0x000000043f047899 */ /* 0x000fe40008011604 */
[----:B------:R-:W-:-:S02]  /*17b0*/  USHF.R.U32.HI UR5, URZ, 0x4, UR5 ;  /* 0x000000043f057899 */ /* 0x000fc40008011605 */
[----:B------:R-:W-:Y:S02]  /*17c0*/  ULOP3.LUT UR4, UR4, 0x3fff, URZ, 0xc0, !UPT ;  /* 0x00003fff04047892 */ /* 0x000fe4000f8ec03f */
[----:B------:R-:W-:Y:S02]  /*17d0*/  ULOP3.LUT UR5, UR5, 0x3fff, URZ, 0xc0, !UPT ;  /* 0x00003fff05057892 */ /* 0x000fe4000f8ec03f */
[----:B------:R-:W-:Y:S02]  /*17e0*/  ULOP3.LUT UR4, UR4, 0x10000, URZ, 0xfc, !UPT ;  /* 0x0001000004047892 */ /* 0x000fe4000f8efc3f */
[----:B------:R-:W-:Y:S02]  /*17f0*/  ULOP3.LUT UR5, UR5, 0x10000, URZ, 0xfc, !UPT ;  /* 0x0001000005057892 */ /* 0x000fe4000f8efc3f */
[----:B------:R-:W-:Y:S02]  /*1800*/  ULEA UR7, UR44, UR4, 0xa ;  /* 0x000000042c077291 */ /* 0x000fe4000f8e503f */
[----:B------:R-:W-:Y:S01]  /*1810*/  ULEA UR6, UR44, UR5, 0xc ;  /* 0x000000052c067291 */ /* 0x000fe2000f8e603f */
[----:B------:R-:W-:Y:S01]  /*1820*/  UMOV UR9, 0x40000040 ;  /* 0x4000004000097882 */ /* 0x000fe20000000000 */
[----:B------:R-:W-:-:S03]  /*1830*/  UMOV UR11, 0x40000040 ;  /* 0x40000040000b7882 */ /* 0x000fc60000000000 */
[----:B------:R-:W-:Y:S02]  /*1840*/  UMOV UR8, UR7 ;  /* 0x0000000700087c82 */ /* 0x000fe40008000000 */
[----:B------:R-:W-:Y:S02]  /*1850*/  UMOV UR10, UR6 ;  /* 0x00000006000a7c82 */ /* 0x000fe40008000000 */
[----:B------:R-:W-:Y:S01]  /*1860*/  HGMMA.64x256x16.F32.BF16 R24, gdesc[UR8], RZ, !UPT, gsb0 ;  /* 0x03e00000081879f0 */ /* 0x000fe2000c0018ff */
[----:B------:R-:W-:Y:S02]  /*1870*/  UIADD3 UR8, UR7, 0x2, URZ ;  /* 0x0000000207087890 */ /* 0x000fe4000fffe03f */
[----:B------:R-:W-:Y:S01]  /*1880*/  UIADD3 UR10, UR6, 0x2, URZ ;  /* 0x00000002060a7890 */ /* 0x000fe2000fffe03f */
[----:B------:R-:W-:Y:S01]  /*1890*/  UMOV UR9, 0x40000040 ;  /* 0x4000004000097882 */ /* 0x000fe20000000000 */
[----:B------:R-:W-:Y:S01]  /*18a0*/  UMOV UR11, 0x40000040 ;  /* 0x40000040000b7882 */ /* 0x000fe20000000000 */
[----:B------:R-:W-:-:S02]  /*18b0*/  WARPGROUP.DEPBAR.LE gsb0, 0x0 ;  /* 0x00008000000079c5 */ /* 0x000fc40000010000 */
[----:B------:R-:W-:-:S15]  /*18c0*/  WARPGROUP.ARRIVE ;  /* 0x00000000000079c5 */ /* 0x000fde0000000000 */
[----:B------:R-:W-:-:S05]  /*18d0*/  NOP ;  /* 0x0000000000007918 */ /* 0x000fca0000000000 */
[----:B------:R-:W-:Y:S01]  /*18e0*/  HGMMA.64x256x16.F32.BF16 R24, gdesc[UR8], R24, gsb0 ;  /* 0x03e00000081879f0 */ /* 0x000fe20008001818 */
[----:B------:R-:W-:Y:S02]  /*18f0*/  UIADD3 UR8, UR7, 0x4, URZ ;  /* 0x0000000407087890 */ /* 0x000fe4000fffe03f */
[----:B------:R-:W-:Y:S01]  /*1900*/  UIADD3 UR10, UR6, 0x4, URZ ;  /* 0x00000004060a7890 */ /* 0x000fe2000fffe03f */
[----:B------:R-:W-:Y:S01]  /*1910*/  UMOV UR9, 0x40000040 ;  /* 0x4000004000097882 */ /* 0x000fe20000000000 */
[----:B------:R-:W-:Y:S01]  /*1920*/  UMOV UR11, 0x40000040 ;  /* 0x40000040000b7882 */ /* 0x000fe20000000000 */
[----:B------:R-:W-:Y:S02]  /*1930*/  WARPGROUP.DEPBAR.LE gsb0, 0x0 ;  /* 0x00008000000079c5 */ /* 0x000fe40000010000 */
        /* <DEDUP_REMOVED lines=42> */
[----:B------:R-:W-:Y:S03]  /*1be0*/  HGMMA.64x256x16.F32.BF16 R24, gdesc[UR8], R24, gsb0 ;  /* 0x03e00000081879f0 */ /* 0x000fe60008001818 */
[----:B------:R-:W-:Y:S02]  /*1bf0*/  WARPGROUP.DEPBAR.LE gsb0, 0x0 ;  /* 0x00008000000079c5 */ /* 0x000fe40000010000 */
[----:B------:R-:W-:Y:S05]  /*1c00*/  @!P2 BRA `(.L_x_20) ;  /* 0x0000000400a0a947 */ /* 0x000fea0003800000 */
[----:B------:R-:W-:Y:S01]  /*1c10*/  UIADD3 UR6, UR44, 0x1, URZ ;  /* 0x000000012c067890 */ /* 0x000fe2000fffe03f */
[----:B01----:R-:W-:-:S03]  /*1c20*/  IMAD.U32 R0, RZ, RZ, UR47 ;  /* 0x0000002fff007e24 */ /* 0x003fc6000f8e00ff */
[----:B------:R-:W-:-:S04]  /*1c30*/  UISETP.NE.AND UP0, UPT, UR6, 0x2, UPT ;  /* 0x000000020600788c */ /* 0x000fc8000bf05270 */
[----:B------:R-:W-:Y:S02]  /*1c40*/  USEL UR7, URZ, 0x1, UP0 ;  /* 0x000000013f077887 */ /* 0x000fe40008000000 */
[----:B------:R-:W-:Y:S02]  /*1c50*/  USEL UR6, UR6, URZ, UP0 ;  /* 0x0000003f06067287 */ /* 0x000fe40008000000 */
[----:B------:R-:W-:-:S06]  /*1c60*/  ULOP3.LUT UR7, UR48, UR7, URZ, 0x3c, !UPT ;  /* 0x0000000730077292 */ /* 0x000fcc000f8e3c3f */
[----:B------:R-:W-:Y:S01]  /*1c70*/  IMAD.U32 R5, RZ, RZ, UR7 ;  /* 0x00000007ff057e24 */ /* 0x000fe2000f8e00ff */
[----:B------:R-:W-:-:S06]  /*1c80*/  UMOV UR7, UR44 ;  /* 0x0000002c00077c82 */ /* 0x000fcc0008000000 */
.L_x_27:
[----:B01----:R-:W-:Y:S05]  /*1c90*/  @!P0 BRA `(.L_x_21) ;  /* 0x0000000000048947 */ /* 0x003fea0003800000 */
[----:B------:R-:W-:Y:S01]  /*1ca0*/  BPT.TRAP 0x1 ;  /* 0x000000040000795c */ /* 0x000fe20000300000 */
.L_x_21:
[----:B------:R-:W-:Y:S01]  /*1cb0*/  ULEA UR8, UR6, UR43, 0x3 ;  /* 0x0000002b06087291 */ /* 0x000fe2000f8e183f */
[----:B------:R-:W-:-:S08]  /*1cc0*/  SHF.L.U32 R3, R5, 0x1f, RZ ;  /* 0x0000001f05037819 */ /* 0x000fd000000006ff */
[----:B------:R0:W1:Y:S01]  /*1cd0*/  SYNCS.PHASECHK.TRANS64.TRYWAIT P1, [UR8], R3 ;  /* 0x00000003ff0075a7 */ /* 0x0000620008020148 */
[----:B------:R-:W-:Y:S05]  /*1ce0*/  @!P0 BRA `(.L_x_22) ;  /* 0x0000000000048947 */ /* 0x000fea0003800000 */
[----:B------:R-:W-:Y:S01]  /*1cf0*/  BPT.TRAP 0x1 ;  /* 0x000000040000795c */ /* 0x000fe20000300000 */
.L_x_22:
[----:B-1----:R-:W-:Y:S05]  /*1d00*/  @P1 BRA `(.L_x_23) ;  /* 0x0000000000081947 */ /* 0x002fea0003800000 */
[----:B------:R-:W1:Y:S02]  /*1d10*/  SYNCS.PHASECHK.TRANS64.TRYWAIT P1, [UR8], R3 ;  /* 0x00000003ff0075a7 */ /* 0x000e640008020148 */
[----:B-1----:R-:W-:Y:S05]  /*1d20*/  @!P1 BRA `(.L_x_24) ;  /* 0x0000009c00049947 */ /* 0x002fea0003800000 */
.L_x_23:
[----:B------:R-:W-:Y:S01]  /*1d30*/  ULEA UR13, UR6, UR4, 0xa ;  /* 0x00000004060d7291 */ /* 0x000fe2000f8e503f */
[----:B------:R-:W-:Y:S01]  /*1d40*/  WARPGROUP.ARRIVE ;  /* 0x00000000000079c5 */ /* 0x000fe20000000000 */
[----:B------:R-:W-:Y:S01]  /*1d50*/  ULEA UR12, UR6, UR5, 0xc ;  /* 0x00000005060c7291 */ /* 0x000fe2000f8e603f */
[----:B------:R-:W-:Y:S01]  /*1d60*/  UMOV UR9, 0x40000040 ;  /* 0x4000004000097882 */ /* 0x000fe20000000000 */
[----:B------:R-:W-:-:S03]  /*1d70*/  UMOV UR11, 0x40000040 ;  /* 0x40000040000b7882 */ /* 0x000fc60000000000 */
[----:B------:R-:W-:Y:S02]  /*1d80*/  UMOV UR8, UR13 ;  /* 0x0000000d00087c82 */ /* 0x000fe40008000000 */
[----:B------:R-:W-:Y:S02]  /*1d90*/  UMOV UR10, UR12 ;  /* 0x0000000c000a7c82 */ /* 0x000fe40008000000 */
[----:B------:R-:W-:Y:S01]  /*1da0*/  HGMMA.64x256x16.F32.BF16 R24, gdesc[UR8], R24, gsb0 ;  /* 0x03e00000081879f0 */ /* 0x000fe20008001818 */
        /* <DEDUP_REMOVED lines=58> */
[----:B------:R-:W-:Y:S01]  /*2150*/  BPT.TRAP 0x1 ;  /* 0x000000040000795c */ /* 0x000fe20000300000 */
.L_x_25:
[----:B------:R-:W-:Y:S02]  /*2160*/  UISETP.GT.U32.AND UP0, UPT, UR42, 0x1, UPT ;  /* 0x000000012a00788c */ /* 0x000fe4000bf04070 */
[----:B------:R-:W-:-:S04]  /*2170*/  ULEA UR8, UR7, UR43, 0x3 ;  /* 0x0000002b07087291 */ /* 0x000fc8000f8e183f */
[----:B------:R-:W-:Y:S01]  /*2180*/  UIADD3 UR8, UR8, 0x10, URZ ;  /* 0x0000001008087890 */ /* 0x000fe2000fffe03f */
[----:B------:R-:W-:-:S03]  /*2190*/  PLOP3.LUT P1, PT, PT, PT, UP0, 0x80, 0x0 ;  /* 0x000000000000781c */ /* 0x000fc60003f2f008 */
[----:B------:R-:W-:-:S09]  /*21a0*/  UPRMT UR8, URZ, 0x654, UR8 ;  /* 0x000006543f087896 */ /* 0x000fd20008000008 */
[----:B------:R-:W-:Y:S01]  /*21b0*/  SYNCS.ARRIVE.TRANS64.RED.A1T0 RZ, [UR8], RZ ;  /* 0x000000ffffff79a7 */ /* 0x000fe20008100408 */
[----:B------:R-:W-:Y:S05]  /*21c0*/  @P1 BRA `(.L_x_26) ;  /* 0x0000000000041947 */ /* 0x000fea0003800000 */
[----:B------:R-:W-:Y:S01]  /*21d0*/  BPT.TRAP 0x1 ;  /* 0x000000040000795c */ /* 0x000fe20000300000 */
.L_x_26:
[----:B------:R-:W-:Y:S01]  /*21e0*/  UIADD3 UR6, UR6, 0x1, URZ ;  /* 0x0000000106067890 */ /* 0x000fe2000fffe03f */
[C---:B------:R-:W-:Y:S01]  /*21f0*/  ISETP.GT.AND P1, PT, R0.reuse, 0x1, PT ;  /* 0x000000010000780c */ /* 0x040fe20003f24270 */
[----:B------:R-:W-:Y:S01]  /*2200*/  UIADD3 UR7, UR7, 0x1, URZ ;  /* 0x0000000107077890 */ /* 0x000fe2000fffe03f */
[----:B------:R-:W-:Y:S01]  /*2210*/  VIADD R0, R0, 0xffffffff ;  /* 0xffffffff00007836 */ /* 0x000fe20000000000 */
[----:B------:R-:W-:Y:S02]  /*2220*/  UISETP.NE.AND UP0, UPT, UR6, 0x2, UPT ;  /* 0x000000020600788c */ /* 0x000fe4000bf05270 */
[----:B------:R-:W-:Y:S02]  /*2230*/  UISETP.NE.AND UP1, UPT, UR7, 0x2, UPT ;  /* 0x000000020700788c */ /* 0x000fe4000bf25270 */
[----:B------:R-:W-:Y:S02]  /*2240*/  USEL UR8, URZ, 0x1, UP0 ;  /* 0x000000013f087887 */ /* 0x000fe40008000000 */
[----:B------:R-:W-:-:S02]  /*2250*/  USEL UR6, UR6, URZ, UP0 ;  /* 0x0000003f06067287 */ /* 0x000fc40008000000 */
[----:B------:R-:W-:Y:S02]  /*2260*/  USEL UR7, UR7, URZ, UP1 ;  /* 0x0000003f07077287 */ /* 0x000fe40008800000 */
[----:B------:R-:W-:Y:S01]  /*2270*/  LOP3.LUT R5, R5, UR8, RZ, 0x3c, !PT ;  /* 0x0000000805057c12 */ /* 0x000fe2000f8e3cff */
[----:B------:R-:W-:Y:S09]  /*2280*/  @P1 BRA `(.L_x_27) ;  /* 0xfffffff800801947 */ /* 0x000ff2000383ffff */
.L_x_20:
[----:B------:R-:W-:Y:S01]  /*2290*/  ULDC UR6, c[0x0][0x28c] ;  /* 0x0000a30000067ab9 */ /* 0x000fe20000000800 */
[----:B------:R2:W-:Y:S01]  /*22a0*/  SYNCS.ARRIVE.TRANS64.A1T0 RZ, [R156+UR46], RZ ;  /* 0x000000ff9cff79a7 */ /* 0x0005e2000810002e */
[----:B------:R-:W-:-:S06]  /*22b0*/  UISETP.GE.AND UP0, UPT, UR6, 0x1, UPT ;  /* 0x000000010600788c */ /* 0x000fcc000bf06270 */
[----:B------:R-:W-:-:S13]  /*22c0*/  PLOP3.LUT P1, PT, PT, PT, UP0, 0x80, 0x0 ;  /* 0x000000000000781c */ /* 0x000fda0003f2f008 */
[----:B--2---:R-:W-:Y:S05]  /*22d0*/  @!P1 BRA `(.L_x_28) ;  /* 0x0000000000309947 */ /* 0x004fea0003800000 */
[----:B------:R-:W-:Y:S05]  /*22e0*/  @!P0 BRA `(.L_x_29) ;  /* 0x0000000000048947 */ /* 0x000fea0003800000 */
[----:B------:R-:W-:Y:S01]  /*22f0*/  BPT.TRAP 0x1 ;  /* 0x000000040000795c */ /* 0x000fe20000300000 */
.L_x_29:
[----:B------:R-:W-:Y:S02]  /*2300*/  UIADD3 UR4, UR47, UR44, URZ ;  /* 0x0000002c2f047290 */ /* 0x000fe4000fffe03f */
[----:B------:R-:W-:Y:S02]  /*2310*/  UISETP.GT.U32.AND UP0, UPT, UR42, 0x1, UPT ;  /* 0x000000012a00788c */ /* 0x000fe4000bf04070 */
[----:B------:R-:W-:-:S04]  /*2320*/  USHF.L.U32 UR4, UR4, 0x3, URZ ;  /* 0x0000000304047899 */ /* 0x000fc8000800063f */
[----:B------:R-:W-:Y:S01]  /*2330*/  ULOP3.LUT UR4, UR4, 0x8, URZ, 0xc0, !UPT ;  /* 0x0000000804047892 */ /* 0x000fe2000f8ec03f */
[----:B------:R-:W-:-:S03]  /*2340*/  PLOP3.LUT P0, PT, PT, PT, UP0, 0x80, 0x0 ;  /* 0x000000000000781c */ /* 0x000fc60003f0f008 */
[----:B------:R-:W-:-:S04]  /*2350*/  UIADD3 UR4, UR43, 0x10, UR4 ;  /* 0x000000102b047890 */ /* 0x000fc8000fffe004 */
[----:B------:R-:W-:-:S09]  /*2360*/  UPRMT UR4, URZ, 0x654, UR4 ;  /* 0x000006543f047896 */ /* 0x000fd20008000004 */
[----:B------:R-:W-:Y:S01]  /*2370*/  SYNCS.ARRIVE.TRANS64.RED.A1T0 RZ, [UR4], RZ ;  /* 0x000000ffffff79a7 */ /* 0x000fe20008100404 */
[----:B------:R-:W-:Y:S05]  /*2380*/  @P0 BRA `(.L_x_28) ;  /* 0x0000000000040947 */ /* 0x000fea0003800000 */
[----:B------:R-:W-:Y:S01]  /*2390*/  BPT.TRAP 0x1 ;  /* 0x000000040000795c */ /* 0x000fe20000300000 */
.L_x_28:
[----:B01----:R-:W-:Y:S01]  /*23a0*/  SHF.L.U32 R0, R166, 0x1f, RZ ;  /* 0x0000001fa6007819 */ /* 0x003fe200000006ff */
[----:B------:R-:W-:Y:S01]  /*23b0*/  ULEA UR7, UR37, UR44, 0x1 ;  /* 0x0000002c25077291 */ /* 0x000fe2000f8e083f */
[----:B------:R-:W0:Y:S01]  /*23c0*/  LDC R7, c[0x0][0x288] ;  /* 0x0000a200ff077b82 */ /* 0x000e220000000800 */
[----:B------:R-:W-:Y:S01]  /*23d0*/  UIADD3 UR4, UR6, 0xfe, URZ ;  /* 0x000000fe06047890 */ /* 0x000fe2000fffe03f */
[----:B------:R-:W-:Y:S01]  /*23e0*/  IMAD.SHL.U32 R12, R154, 0x2, RZ ;  /* 0x000000029a0c7824 */ /* 0x000fe200078e00ff */
[----:B------:R-:W-:Y:S02]  /*23f0*/  USHF.R.U32.HI UR5, URZ, 0x1, UR7 ;  /* 0x000000013f057899 */ /* 0x000fe40008011607 */
[----:B------:R-:W-:Y:S02]  /*2400*/  UISETP.GT.U32.AND UP0, UPT, UR7, 0x1, UPT ;  /* 0x000000010700788c */ /* 0x000fe4000bf04070 */
[----:B------:R-:W-:Y:S01]  /*2410*/  ULOP3.LUT UR5, UR5, 0x1, URZ, 0xc0, !UPT ;  /* 0x0000000105057892 */ /* 0x000fe2000f8ec03f */
[----:B------:R-:W1:Y:S01]  /*2420*/  SYNCS.PHASECHK.TRANS64.TRYWAIT P0, [R155+UR45+0x10], R0 ;  /* 0x000010009b0075a7 */ /* 0x000e62000800016d */
[----:B------:R-:W-:Y:S01]  /*2430*/  UISETP.LT.U32.AND UP0, UPT, UR4, 0xff, UP0 ;  /* 0x000000ff0400788c */ /* 0x000fe20008701070 */
[----:B------:R-:W-:Y:S01]  /*2440*/  SHF.R.S32.HI R13, RZ, 0x1f, R12 ;  /* 0x0000001fff0d7819 */ /* 0x000fe2000001140c */
[----:B------:R-:W-:-:S02]  /*2450*/  UISETP.NE.U32.AND UP1, UPT, UR5, 0x1, UPT ;  /* 0x000000010500788c */ /* 0x000fc4000bf25070 */
[----:B------:R-:W-:Y:S02]  /*2460*/  USEL UR5, URZ, 0x1, !UP0 ;  /* 0x000000013f057887 */ /* 0x000fe4000c000000 */
[----:B------:R-:W-:-:S04]  /*2470*/  UISETP.GT.U32.AND UP1, UPT, UR4, 0xfe, !UP1 ;  /* 0x000000fe0400788c */ /* 0x000fc8000cf24070 */
[----:B------:R-:W-:-:S04]  /*2480*/  USEL UR4, URZ, 0x1, !UP1 ;  /* 0x000000013f047887 */ /* 0x000fc8000c800000 */
[----:B------:R-:W-:Y:S01]  /*2490*/  ULOP3.LUT UR48, UR4, UR48, UR5, 0x96, !UPT ;  /* 0x0000003004307292 */ /* 0x000fe2000f8e9605 */
[----:B01----:R-:W-:Y:S11]  /*24a0*/  @!P0 BRA `(.L_x_30) ;  /* 0x00000094003c8947 */ /* 0x003ff60003800000 */
.L_x_310:
[----:B------:R-:W-:Y:S01]  /*24b0*/  IMAD.SHL.U32 R6, R18, 0x40, RZ ;  /* 0x0000004012067824 */ /* 0x000fe200078e00ff */
[----:B------:R-:W-:Y:S01]  /*24c0*/  ULDC UR6, c[0x0][0x284] ;  /* 0x0000a10000067ab9 */ /* 0x000fe20000000800 */
[----:B------:R-:W-:Y:S01]  /*24d0*/  IMAD.SHL.U32 R14, R2, 0x100, RZ ;  /* 0x00000100020e7824 */ /* 0x000fe200078e00ff */
[----:B------:R-:W-:Y:S01]  /*24e0*/  SHF.R.S32.HI R163, RZ, 0x1f, R19 ;  /* 0x0000001fffa37819 */ /* 0x000fe20000011413 */
[----:B------:R-:W-:Y:S01]  /*24f0*/  ULDC.64 UR4, c[0x0][0x5d0] ;  /* 0x0001740000047ab9 */ /* 0x000fe20000000a00 */
[----:B------:R-:W-:Y:S01]  /*2500*/  ISETP.GE.AND P0, PT, R6, UR6, PT ;  /* 0x0000000606007c0c */ /* 0x000fe2000bf06270 */
[----:B------:R-:W-:Y:S01]  /*2510*/  IMAD.WIDE.U32 R2, R19, UR4, R12 ;  /* 0x0000000413027c25 */ /* 0x000fe2000f8e000c */
[----:B------:R-:W-:Y:S01]  /*2520*/  SHF.R.S32.HI R15, RZ, 0x1f, R14 ;  /* 0x0000001fff0f7819 */ /* 0x000fe2000001140e */
[----:B------:R-:W-:Y:S01]  /*2530*/  ULOP3.LUT UR44, UR44, 0x1, URZ, 0xc0, !UPT ;  /* 0x000000012c2c7892 */ /* 0x000fe2000f8ec03f */
[C---:B------:R-:W-:Y:S01]  /*2540*/  ISETP.GE.OR P0, PT, R14.reuse, R7, P0 ;  /* 0x000000070e00720c */ /* 0x040fe20000706670 */
[----:B0-----:R-:W-:Y:S01]  /*2550*/  IMAD R0, R163, UR4, RZ ;  /* 0x00000004a3007c24 */ /* 0x001fe2000f8e02ff */
[----:B------:R-:W-:-:S03]  /*2560*/  IADD3 R4, P1, R14, R2, RZ ;  /* 0x000000020e047210 */ /* 0x000fc60007f3e0ff */
[----:B------:R-:W-:-:S05]  /*2570*/  IMAD R5, R19, UR5, R0 ;  /* 0x0000000513057c24 */ /* 0x000fca000f8e0200 */
[----:B------:R-:W-:-:S03]  /*2580*/  IADD3.X R5, R15, R3, R5, P1, !PT ;  /* 0x000000030f057210 */ /* 0x000fc60000ffe405 */
[----:B------:R-:W-:Y:S05]  /*2590*/  @P0 BRA `(.L_x_31) ;  /* 0x0000007c00100947 */ /* 0x000fea0003800000 */
[----:B------:R-:W0:Y:S01]  /*25a0*/  LDC.64 R10, c[0x0][0x5c8] ;  /* 0x00017200ff0a7b82 */ /* 0x000e220000000a00 */
[----:B-----5:R-:W-:Y:S01]  /*25b0*/  FSETP.NEU.AND P0, PT, R22, RZ, PT ;  /* 0x000000ff1600720b */ /* 0x020fe20003f0d000 */
[----:B------:R-:W-:Y:S01]  /*25c0*/  IMAD R3, R154, -0x2, R7 ;  /* 0xfffffffe9a037824 */ /* 0x000fe200078e0207 */
[----:B------:R-:W-:Y:S01]  /*25d0*/  BSSY B0, `(.L_x_31) ;  /* 0x00007c0000007945 */ /* 0x000fe20003800000 */
[----:B------:R-:W-:-:S04]  /*25e0*/  IMAD.WIDE R160, R18, 0x40, R152 ;  /* 0x0000004012a07825 */ /* 0x000fc800078e0298 */
[----:B------:R-:W-:Y:S02]  /*25f0*/  IMAD.IADD R0, R3, 0x1, -R14 ;  /* 0x0000000103007824 */ /* 0x000fe400078e0a0e */
[----:B------:R-:W-:-:S03]  /*2600*/  IMAD.IADD R2, R159, 0x1, -R6 ;  /* 0x000000019f027824 */ /* 0x000fc600078e0a06 */
[----:B------:R-:W-:-:S04]  /*2610*/  ISETP.GT.AND P2, PT, R0, RZ, PT ;  /* 0x000000ff0000720c */ /* 0x000fc80003f44270 */
[----:B------:R-:W-:Y:S01]  /*2620*/  ISETP.GT.AND P1, PT, R2, RZ, P2 ;  /* 0x000000ff0200720c */ /* 0x000fe20001724270 */
[-C--:B0-----:R-:W-:Y:S02]  /*2630*/  IMAD R3, R161, R10.reuse, RZ ;  /* 0x0000000aa1037224 */ /* 0x081fe400078e02ff */
[----:B------:R-:W-:-:S04]  /*2640*/  IMAD.WIDE.U32 R168, R160, R10, R4 ;  /* 0x0000000aa0a87225 */ /* 0x000fc800078e0004 */
[----:B------:R-:W-:-:S04]  /*2650*/  IMAD R3, R160, R11, R3 ;  /* 0x0000000ba0037224 */ /* 0x000fc800078e0203 */
[----:B------:R-:W-:Y:S01]  /*2660*/  IMAD.IADD R173, R169, 0x1, R3 ;  /* 0x00000001a9ad7824 */ /* 0x000fe200078e0203 */
[----:B------:R-:W-:Y:S06]  /*2670*/  @!P0 BRA `(.L_x_32) ;  /* 0x00000054009c8947 */ /* 0x000fec0003800000 */
[----:B------:R-:W0:Y:S01]  /*2680*/  LDC.64 R20, c[0x0][0x5b8] ;  /* 0x00016e00ff147b82 */ /* 0x000e220000000a00 */
[----:B------:R-:W-:-:S07]  /*2690*/  ULDC.64 UR4, c[0x0][0x5c0] ;  /* 0x0001700000047ab9 */ /* 0x000fce0000000a00 */
[----:B------:R-:W1:Y:S08]  /*26a0*/  LDC.64 R170, c[0x0][0x5b0] ;  /* 0x00016c00ffaa7b82 */ /* 0x000e700000000a00 */
[----:B------:R-:W2:Y:S01]  /*26b0*/  LDC.64 R8, c[0x0][0x5a8] ;  /* 0x00016a00ff087b82 */ /* 0x000ea20000000a00 */
[-C--:B0-----:R-:W-:Y:S02]  /*26c0*/  IMAD R6, R163, R20.reuse, RZ ;  /* 0x00000014a3067224 */ /* 0x081fe400078e02ff */
[----:B------:R-:W-:-:S04]  /*26d0*/  IMAD.WIDE.U32 R4, R19, R20, R12 ;  /* 0x0000001413047225 */ /* 0x000fc800078e000c */
[----:B------:R-:W-:Y:S01]  /*26e0*/  IMAD R167, R19, R21, R6 ;  /* 0x0000001513a77224 */ /* 0x000fe200078e0206 */
[----:B------:R-:W-:Y:S01]  /*26f0*/  IADD3 R162, P0, R14, R4, RZ ;  /* 0x000000040ea27210 */ /* 0x000fe20007f1e0ff */
[----:B-1----:R-:W-:-:S03]  /*2700*/  IMAD R3, R161, R170, RZ ;  /* 0x000000aaa1037224 */ /* 0x002fc600078e02ff */
[----:B------:R-:W-:Y:S01]  /*2710*/  IADD3.X R163, R15, R5, R167, P0, !PT ;  /* 0x000000050fa37210 */ /* 0x000fe200007fe4a7 */
[C---:B------:R-:W-:Y:S02]  /*2720*/  IMAD R169, R160.reuse, R171, R3 ;  /* 0x000000aba0a97224 */ /* 0x040fe400078e0203 */
[----:B------:R-:W-:-:S04]  /*2730*/  IMAD.WIDE.U32 R4, R160, R170, R162 ;  /* 0x000000aaa0047225 */ /* 0x000fc800078e00a2 */
[----:B------:R-:W-:Y:S01]  /*2740*/  IMAD.IADD R3, R5, 0x1, R169 ;  /* 0x0000000105037824 */ /* 0x000fe200078e02a9 */
[----:B--2---:R-:W-:-:S04]  /*2750*/  LEA R6, P0, R4, R8, 0x1 ;  /* 0x0000000804067211 */ /* 0x004fc800078008ff */
[----:B------:R-:W-:-:S05]  /*2760*/  LEA.HI.X R7, R4, R9, R3, 0x1, P0 ;  /* 0x0000000904077211 */ /* 0x000fca00000f0c03 */
[----:B------:R0:W2:Y:S01]  /*2770*/  @P1 LDG.E.LTC128B.U16 R3, desc[UR50][R6.64] ;  /* 0x0000003206031981 */ /* 0x0000a2000c1e1520 */
[----:B------:R-:W-:Y:S01]  /*2780*/  IMAD.WIDE.U32 R4, R160, R170, R14 ;  /* 0x000000aaa0047225 */ /* 0x000fe200078e000e */
[----:B------:R-:W-:Y:S02]  /*2790*/  BSSY B1, `(.L_x_33) ;  /* 0x0000014000017945 */ /* 0x000fe40003800000 */
[----:B------:R-:W-:-:S04]  /*27a0*/  IADD3 R164, P0, R12, R4, RZ ;  /* 0x000000040ca47210 */ /* 0x000fc80007f1e0ff */
[----:B------:R-:W-:Y:S02]  /*27b0*/  IADD3.X R165, R13, R169, R5, P0, !PT ;  /* 0x000000a90da57210 */ /* 0x000fe400007fe405 */
[----:B------:R-:W-:Y:S01]  /*27c0*/  LEA R4, P0, R168, UR4, 0x1 ;  /* 0x00000004a8047c11 */ /* 0x000fe2000f8008ff */
[----:B------:R-:W-:-:S03]  /*27d0*/  IMAD.WIDE.U32 R164, R19, R20, R164 ;  /* 0x0000001413a47225 */ /* 0x000fc600078e00a4 */
[----:B------:R-:W-:Y:S02]  /*27e0*/  LEA.HI.X R5, R168, UR5, R173, 0x1, P0 ;  /* 0x00000005a8057c11 */ /* 0x000fe400080f0cad */
[----:B------:R-:W-:Y:S01]  /*27f0*/  ISETP.GT.AND P0, PT, R0, 0x1, PT ;  /* 0x000000010000780c */ /* 0x000fe20003f04270 */
[----:B0-----:R-:W-:Y:S01]  /*2800*/  IMAD.IADD R7, R167, 0x1, R165 ;  /* 0x00000001a7077824 */ /* 0x001fe200078e02a5 */
[----:B------:R-:W-:Y:S02]  /*2810*/  LEA R6, P4, R164, R8, 0x1 ;  /* 0x00000008a4067211 */ /* 0x000fe400078808ff */
[----:B------:R-:W-:Y:S02]  /*2820*/  ISETP.GT.AND P3, PT, R2, RZ, P0 ;  /* 0x000000ff0200720c */ /* 0x000fe40000764270 */
[----:B------:R-:W-:Y:S01]  /*2830*/  LEA.HI.X R7, R164, R9, R7, 0x1, P4 ;  /* 0x00000009a4077211 */ /* 0x000fe200020f0c07 */
[C---:B------:R-:W-:Y:S01]  /*2840*/  IMAD.SHL.U32 R164, R170.reuse, 0x8, RZ ;  /* 0x00000008aaa47824 */ /* 0x040fe200078e00ff */
[----:B------:R-:W-:Y:S01]  /*2850*/  SHF.L.U64.HI R165, R170, 0x3, R171 ;  /* 0x00000003aaa57819 */ /* 0x000fe200000102ab */
[----:B--2---:R-:W-:-:S04]  /*2860*/  IMAD.U32 R21, R3, 0x10000, RZ ;  /* 0x0001000003157824 */ /* 0x004fc800078e00ff */
[----:B------:R-:W-:-:S04]  /*2870*/  FMUL R21, R21, R22 ;  /* 0x0000001615157220 */ /* 0x000fc80000400000 */
[----:B------:R-:W-:-:S05]  /*2880*/  FFMA R21, R24, R23, R21 ;  /* 0x0000001718157223 */ /* 0x000fca0000000015 */
[----:B------:R-:W-:-:S05]  /*2890*/  F2FP.BF16.F32.PACK_AB R21, RZ, R21 ;  /* 0x00000015ff15723e */ /* 0x000fca00000010ff */
[----:B------:R0:W-:Y:S01]  /*28a0*/  @P1 STG.E.U16 desc[UR50][R4.64], R21 ;  /* 0x0000001504001986 */ /* 0x0001e2000c101532 */
[----:B------:R-:W-:Y:S05]  /*28b0*/  @!P3 BRA `(.L_x_34) ;  /* 0x000000000004b947 */ /* 0x000fea0003800000 */
[----:B------:R1:W5:Y:S02]  /*28c0*/  LDG.E.LTC128B.U16 R3, desc[UR50][R6.64+0x2] ;  /* 0x0000023206037981 */ /* 0x000364000c1e1520 */
.L_x_34:
[----:B------:R-:W-:Y:S05]  /*28d0*/  BSYNC B1 ;  /* 0x0000000000017941 */ /* 0x000fea0003800000 */
.L_x_33:
[----:B0----5:R-:W-:Y:S01]  /*28e0*/  IMAD.U32 R21, R3, 0x10000, RZ ;  /* 0x0001000003157824 */ /* 0x021fe200078e00ff */
[----:B------:R-:W-:Y:S01]  /*28f0*/  ISETP.GT.AND P2, PT, R2, 0x8, P2 ;  /* 0x000000080200780c */ /* 0x000fe20001744270 */
[----:B------:R-:W-:-:S04]  /*2900*/  IMAD.WIDE.U32 R164, R160, R170, R164 ;  /* 0x000000aaa0a47225 */ /* 0x000fc800078e00a4 */
[----:B------:R-:W-:Y:S01]  /*2910*/  FMUL R18, R21, R22 ;  /* 0x0000001615127220 */ /* 0x000fe20000400000 */
[----:B------:R-:W-:Y:S01]  /*2920*/  IMAD.IADD R169, R169, 0x1, R165 ;  /* 0x00000001a9a97824 */ /* 0x000fe200078e02a5 */
[----:B------:R-:W-:Y:S02]  /*2930*/  IADD3 R21, P1, R162, R164, RZ ;  /* 0x000000a4a2157210 */ /* 0x000fe40007f3e0ff */
[----:B------:R-:W-:-:S03]  /*2940*/  FFMA R18, R25, R23, R18 ;  /* 0x0000001719127223 */ /* 0x000fc60000000012 */
[----:B------:R-:W-:Y:S01]  /*2950*/  IMAD.X R162, R169, 0x1, R163, P1 ;  /* 0x00000001a9a27824 */ /* 0x000fe200008e06a3 */
[C---:B------:R-:W-:Y:S02]  /*2960*/  LEA R24, P1, R21.reuse, R8, 0x1 ;  /* 0x0000000815187211 */ /* 0x040fe400078208ff */
[----:B------:R-:W-:Y:S02]  /*2970*/  F2FP.BF16.F32.PACK_AB R18, RZ, R18 ;  /* 0x00000012ff12723e */ /* 0x000fe400000010ff */
[----:B------:R-:W-:Y:S02]  /*2980*/  LEA.HI.X R25, R21, R9, R162, 0x1, P1 ;  /* 0x0000000915197211 */ /* 0x000fe400008f0ca2 */
[----:B------:R-:W-:Y:S02]  /*2990*/  PRMT R21, R18, 0x7610, R21 ;  /* 0x0000761012157816 */ /* 0x000fe40000000015 */
[----:B------:R-:W-:-:S03]  /*29a0*/  PRMT R18, R3, 0x7610, R18 ;  /* 0x0000761003127816 */ /* 0x000fc60000000012 */
[----:B------:R0:W-:Y:S04]  /*29b0*/  @P3 STG.E.U16 desc[UR50][R4.64+0x2], R21 ;  /* 0x0000021504003986 */ /* 0x0001e8000c101532 */
[----:B------:R-:W2:Y:S01]  /*29c0*/  @P2 LDG.E.LTC128B.U16 R18, desc[UR50][R24.64] ;  /* 0x0000003218122981 */ /* 0x000ea2000c1e1520 */
[----:B------:R-:W-:Y:S01]  /*29d0*/  IADD3 R12, P1, P3, R12, R164, R14 ;  /* 0x000000a40c0c7210 */ /* 0x000fe20007b3e00e */
[----:B------:R-:W-:Y:S01]  /*29e0*/  BSSY B1, `(.L_x_35) ;  /* 0x0000011000017945 */ /* 0x000fe20003800000 */
[C---:B------:R-:W-:Y:S02]  /*29f0*/  SHF.L.U64.HI R11, R10.reuse, 0x4, R11 ;  /* 0x000000040a0b7819 */ /* 0x040fe4000001020b */
[----:B------:R-:W-:Y:S02]  /*2a00*/  IADD3.X R13, R13, R169, R15, P1, P3 ;  /* 0x000000a90d0d7210 */ /* 0x000fe40000fe640f */
[----:B------:R-:W-:-:S02]  /*2a10*/  LEA R10, P1, R10, R4, 0x4 ;  /* 0x000000040a0a7211 */ /* 0x000fc400078220ff */
[----:B------:R-:W-:Y:S01]  /*2a20*/  ISETP.GT.AND P0, PT, R2, 0x8, P0 ;  /* 0x000000080200780c */ /* 0x000fe20000704270 */
[----:B0-----:R-:W-:-:S04]  /*2a30*/  IMAD.WIDE.U32 R20, R19, R20, R12 ;  /* 0x0000001413147225 */ /* 0x001fc800078e000c */
[----:B------:R-:W-:Y:S01]  /*2a40*/  IMAD.X R11, R11, 0x1, R5, P1 ;  /* 0x000000010b0b7824 */ /* 0x000fe200008e0605 */
[----:B------:R-:W-:Y:S01]  /*2a50*/  LEA R8, P3, R20, R8, 0x1 ;  /* 0x0000000814087211 */ /* 0x000fe200078608ff */
[----:B------:R-:W-:-:S05]  /*2a60*/  IMAD.IADD R12, R167, 0x1, R21 ;  /* 0x00000001a70c7824 */ /* 0x000fca00078e0215 */
[----:B------:R-:W-:Y:S01]  /*2a70*/  LEA.HI.X R9, R20, R9, R12, 0x1, P3 ;  /* 0x0000000914097211 */ /* 0x000fe200018f0c0c */
[----:B--2---:R-:W-:-:S04]  /*2a80*/  IMAD.U32 R3, R18, 0x10000, RZ ;  /* 0x0001000012037824 */ /* 0x004fc800078e00ff */
[----:B------:R-:W-:-:S04]  /*2a90*/  FMUL R3, R3, R22 ;  /* 0x0000001603037220 */ /* 0x000fc80000400000 */
[----:B------:R-:W-:-:S05]  /*2aa0*/  FFMA R3, R26, R23, R3 ;  /* 0x000000171a037223 */ /* 0x000fca0000000003 */
[----:B------:R-:W-:-:S05]  /*2ab0*/  F2FP.BF16.F32.PACK_AB R3, RZ, R3 ;  /* 0x00000003ff03723e */ /* 0x000fca00000010ff */
[----:B------:R0:W-:Y:S01]  /*2ac0*/  @P2 STG.E.U16 desc[UR50][R10.64], R3 ;  /* 0x000000030a002986 */ /* 0x0001e2000c101532 */
[----:B------:R-:W-:Y:S05]  /*2ad0*/  @!P0 BRA `(.L_x_36) ;  /* 0x0000000000048947 */ /* 0x000fea0003800000 */
[----:B------:R2:W5:Y:S02]  /*2ae0*/  LDG.E.LTC128B.U16 R18, desc[UR50][R8.64+0x2] ;  /* 0x0000023208127981 */ /* 0x000564000c1e1520 */
.L_x_36:
[----:B------:R-:W-:Y:S05]  /*2af0*/  BSYNC B1 ;  /* 0x0000000000017941 */ /* 0x000fea0003800000 */
.L_x_35:
[----:B0----5:R-:W-:Y:S01]  /*2b00*/  IMAD.U32 R3, R18, 0x10000, RZ ;  /* 0x0001000012037824 */ /* 0x021fe200078e00ff */
[----:B------:R-:W-:Y:S01]  /*2b10*/  ISETP.GT.AND P1, PT, R0, 0x8, PT ;  /* 0x000000080000780c */ /* 0x000fe20003f24270 */
[----:B------:R-:W-:Y:S02]  /*2b20*/  BSSY B1, `(.L_x_37) ;  /* 0x0000008000017945 */ /* 0x000fe40003800000 */
[----:B------:R-:W-:Y:S01]  /*2b30*/  FMUL R12, R3, R22 ;  /* 0x00000016030c7220 */ /* 0x000fe20000400000 */
[----:B------:R-:W-:-:S03]  /*2b40*/  ISETP.GT.AND P2, PT, R2, RZ, P1 ;  /* 0x000000ff0200720c */ /* 0x000fc60000f44270 */
[----:B------:R-:W-:-:S05]  /*2b50*/  FFMA R12, R27, R23, R12 ;  /* 0x000000171b0c7223 */ /* 0x000fca000000000c */
[----:B------:R-:W-:-:S05]  /*2b60*/  F2FP.BF16.F32.PACK_AB R12, RZ, R12 ;  /* 0x0000000cff0c723e */ /* 0x000fca00000010ff */
[----:B------:R0:W-:Y:S01]  /*2b70*/  @P0 STG.E.U16 desc[UR50][R10.64+0x2], R12 ;  /* 0x0000020c0a000986 */ /* 0x0001e2000c101532 */
[----:B------:R-:W-:Y:S05]  /*2b80*/  @!P2 BRA `(.L_x_38) ;  /* 0x000000000004a947 */ /* 0x000fea0003800000 */
[----:B------:R3:W5:Y:S02]  /*2b90*/  LDG.E.LTC128B.U16 R18, desc[UR50][R6.64+0x10] ;  /* 0x0000103206127981 */ /* 0x000764000c1e1520 */
.L_x_38:
[----:B------:R-:W-:Y:S05]  /*2ba0*/  BSYNC B1 ;  /* 0x0000000000017941 */ /* 0x000fea0003800000 */
.L_x_37:
[----:B-----5:R-:W-:Y:S01]  /*2bb0*/  IMAD.U32 R3, R18, 0x10000, RZ ;  /* 0x0001000012037824 */ /* 0x020fe200078e00ff */
        /* <DEDUP_REMOVED lines=9> */
.L_x_40:
[----:B------:R-:W-:Y:S05]  /*2c50*/  BSYNC B1 ;  /* 0x0000000000017941 */ /* 0x000fea0003800000 */
.L_x_39:
[----:B----45:R-:W-:Y:S01]  /*2c60*/  IMAD.U32 R3, R18, 0x10000, RZ ;  /* 0x0001000012037824 */ /* 0x030fe200078e00ff */
[----:B------:R-:W-:Y:S01]  /*2c70*/  ISETP.GT.AND P1, PT, R2, 0x8, P1 ;  /* 0x000000080200780c */ /* 0x000fe20000f24270 */
[----:B------:R-:W-:Y:S02]  /*2c80*/  BSSY B1, `(.L_x_41) ;  /* 0x0000007000017945 */ /* 0x000fe40003800000 */
[----:B0-----:R-:W-:-:S04]  /*2c90*/  FMUL R12, R3, R22 ;  /* 0x00000016030c7220 */ /* 0x001fc80000400000 */
[----:B------:R-:W-:-:S05]  /*2ca0*/  FFMA R12, R29, R23, R12 ;  /* 0x000000171d0c7223 */ /* 0x000fca000000000c */
[----:B------:R-:W-:-:S05]  /*2cb0*/  F2FP.BF16.F32.PACK_AB R12, RZ, R12 ;  /* 0x0000000cff0c723e */ /* 0x000fca00000010ff */
[----:B------:R0:W-:Y:S01]  /*2cc0*/  @P3 STG.E.U16 desc[UR50][R4.64+0x12], R12 ;  /* 0x0000120c04003986 */ /* 0x0001e2000c101532 */
[----:B------:R-:W-:Y:S05]  /*2cd0*/  @!P1 BRA `(.L_x_42) ;  /* 0x0000000000049947 */ /* 0x000fea0003800000 */
[----:B------:R4:W5:Y:S02]  /*2ce0*/  LDG.E.LTC128B.U16 R18, desc[UR50][R8.64+0x10] ;  /* 0x0000103208127981 */ /* 0x000964000c1e1520 */
.L_x_42:
[----:B------:R-:W-:Y:S05]  /*2cf0*/  BSYNC B1 ;  /* 0x0000000000017941 */ /* 0x000fea0003800000 */
.L_x_41:
[----:B-----5:R-:W-:Y:S01]  /*2d00*/  IMAD.U32 R3, R18, 0x10000, RZ ;  /* 0x0001000012037824 */ /* 0x020fe200078e00ff */
[----:B------:R-:W-:Y:S01]  /*2d10*/  ISETP.GT.AND P0, PT, R2, 0x8, P0 ;  /* 0x000000080200780c */ /* 0x000fe20000704270 */
[----:B------:R-:W-:Y:S02]  /*2d20*/  BSSY B1, `(.L_x_43) ;  /* 0x0000007000017945 */ /* 0x000fe40003800000 */
[----:B------:R-:W-:-:S04]  /*2d30*/  FMUL R3, R3, R22 ;  /* 0x0000001603037220 */ /* 0x000fc80000400000 */
[----:B------:R-:W-:-:S05]  /*2d40*/  FFMA R3, R30, R23, R3 ;  /* 0x000000171e037223 */ /* 0x000fca0000000003 */
[----:B------:R-:W-:-:S05]  /*2d50*/  F2FP.BF16.F32.PACK_AB R3, RZ, R3 ;  /* 0x00000003ff03723e */ /* 0x000fca00000010ff */
[----:B------:R0:W-:Y:S01]  /*2d60*/  @P1 STG.E.U16 desc[UR50][R10.64+0x10], R3 ;  /* 0x000010030a001986 */ /* 0x0001e2000c101532 */
[----:B------:R-:W-:Y:S05]  /*2d70*/  @!P0 BRA `(.L_x_44) ;  /* 0x0000000000048947 */ /* 0x000fea0003800000 */
[----:B------:R0:W5:Y:S02]  /*2d80*/  LDG.E.LTC128B.U16 R18, desc[UR50][R8.64+0x12] ;  /* 0x0000123208127981 */ /* 0x000164000c1e1520 */
.L_x_44:
[----:B------:R-:W-:Y:S05]  /*2d90*/  BSYNC B1 ;  /* 0x0000000000017941 */ /* 0x000fea0003800000 */
.L_x_43:
        /* <DEDUP_REMOVED lines=10> */
.L_x_46:
[----:B------:R-:W-:Y:S05]  /*2e40*/  BSYNC B1 ;  /* 0x0000000000017941 */ /* 0x000fea0003800000 */
.L_x_45:
        /* <DEDUP_REMOVED lines=10> */
.L_x_48:
[----:B------:R-:W-:Y:S05]  /*2ef0*/  BSYNC B1 ;  /* 0x0000000000017941 */ /* 0x000fea0003800000 */
.L_x_47:
[----:B0----5:R-:W-:Y:S01]  /*2f00*/  IMAD.U32 R3, R18, 0x10000, RZ ;  /* 0x0001000012037824 */ /* 0x021fe200078e00ff */
        /* <DEDUP_REMOVED lines=8> */
.L_x_50:
[----:B------:R-:W-:Y:S05]  /*2f90*/  BSYNC B1 ;  /* 0x0000000000017941 */ /* 0x000fea0003800000 */
.L_x_49:
        /* <DEDUP_REMOVED lines=9> */
.L_x_52:
[----:B------:R-:W-:Y:S05]  /*3030*/  BSYNC B1 ;  /* 0x0000000000017941 */ /* 0x000fea0003800000 */
.L_x_51:
        /* <DEDUP_REMOVED lines=10> */
.L_x_54:
[----:B------:R-:W-:Y:S05]  /*30e0*/  BSYNC B1 ;  /* 0x0000000000017941 */ /* 0x000fea0003800000 */
.L_x_53:
        /* <DEDUP_REMOVED lines=10> */
.L_x_56:
[----:B------:R-:W-:Y:S05]  /*3190*/  BSYNC B1 ;  /* 0x0000000000017941 */ /* 0x000fea0003800000 */
.L_x_55:
        /* <DEDUP_REMOVED lines=9> */
.L_x_58:
[----:B------:R-:W-:Y:S05]  /*3230*/  BSYNC B1 ;  /* 0x0000000000017941 */ /* 0x000fea0003800000 */
.L_x_57:
        /* <DEDUP_REMOVED lines=9> */
.L_x_60:
[----:B------:R-:W-:Y:S05]  /*32d0*/  BSYNC B1 ;  /* 0x0000000000017941 */ /* 0x000fea0003800000 */
.L_x_59:
        /* <DEDUP_REMOVED lines=10> */
.L_x_62:
[----:B------:R-:W-:Y:S05]  /*3380*/  BSYNC B1 ;  /* 0x0000000000017941 */ /* 0x000fea0003800000 */
.L_x_61:
        /* <DEDUP_REMOVED lines=10> */
.L_x_64:
[----:B------:R-:W-:Y:S05]  /*3430*/  BSYNC B1 ;  /* 0x0000000000017941 */ /* 0x000fea0003800000 */
.L_x_63:
        /* <DEDUP_REMOVED lines=9> */
.L_x_66:
[----:B------:R-:W-:Y:S05]  /*34d0*/  BSYNC B1 ;  /* 0x0000000000017941 */ /* 0x000fea0003800000 */
.L_x_65:
        /* <DEDUP_REMOVED lines=9> */
.L_x_68:
[----:B------:R-:W-:Y:S05]  /*3570*/  BSYNC B1 ;  /* 0x0000000000017941 */ /* 0x000fea0003800000 */
.L_x_67:
        /* <DEDUP_REMOVED lines=10> */
.L_x_70:
[----:B------:R-:W-:Y:S05]  /*3620*/  BSYNC B1 ;  /* 0x0000000000017941 */ /* 0x000fea0003800000 */
.L_x_69:
        /* <DEDUP_REMOVED lines=10> */
.L_x_72:
[----:B------:R-:W-:Y:S05]  /*36d0*/  BSYNC B1 ;  /* 0x0000000000017941 */ /* 0x000fea0003800000 */
.L_x_71:
        /* <DEDUP_REMOVED lines=9> */
.L_x_74:
[----:B------:R-:W-:Y:S05]  /*3770*/  BSYNC B1 ;  /* 0x0000000000017941 */ /* 0x000fea0003800000 */
.L_x_73:
        /* <DEDUP_REMOVED lines=9> */
.L_x_76:
[----:B------:R-:W-:Y:S05]  /*3810*/  BSYNC B1 ;  /* 0x0000000000017941 */ /* 0x000fea0003800000 */
.L_x_75:
        /* <DEDUP_REMOVED lines=10> */
.L_x_78:
[----:B------:R-:W-:Y:S05]  /*38c0*/  BSYNC B1 ;  /* 0x0000000000017941 */ /* 0x000fea0003800000 */
.L_x_77:
        /* <DEDUP_REMOVED lines=10> */
.L_x_80:
[----:B------:R-:W-:Y:S05]  /*3970*/  BSYNC B1 ;  /* 0x0000000000017941 */ /* 0x000fea0003800000 */
.L_x_79:
        /* <DEDUP_REMOVED lines=9> */
.L_x_82:
[----:B------:R-:W-:Y:S05]  /*3a10*/  BSYNC B1 ;  /* 0x0000000000017941 */ /* 0x000fea0003800000 */
.L_x_81:
        /* <DEDUP_REMOVED lines=9> */
.L_x_84:
[----:B------:R-:W-:Y:S05]  /*3ab0*/  BSYNC B1 ;  /* 0x0000000000017941 */ /* 0x000fea0003800000 */
.L_x_83:
        /* <DEDUP_REMOVED lines=10> */
.L_x_86:
[----:B------:R-:W-:Y:S05]  /*3b60*/  BSYNC B1 ;  /* 0x0000000000017941 */ /* 0x000fea0003800000 */
.L_x_85:
        /* <DEDUP_REMOVED lines=10> */
.L_x_88:
[----:B------:R-:W-:Y:S05]  /*3c10*/  BSYNC B1 ;  /* 0x0000000000017941 */ /* 0x000fea0003800000 */
.L_x_87:
        /* <DEDUP_REMOVED lines=9> */
.L_x_90:
[----:B------:R-:W-:Y:S05]  /*3cb0*/  BSYNC B1 ;  /* 0x0000000000017941 */ /* 0x000fea0003800000 */
.L_x_89:
        /* <DEDUP_REMOVED lines=9> */
.L_x_92:
[----:B------:R-:W-:Y:S05]  /*3d50*/  BSYNC B1 ;  /* 0x0000000000017941 */ /* 0x000fea0003800000 */
.L_x_91:
        /* <DEDUP_REMOVED lines=10> */
.L_x_94:
[----:B------:R-:W-:Y:S05]  /*3e00*/  BSYNC B1 ;  /* 0x0000000000017941 */ /* 0x000fea0003800000 */
.L_x_93:
        /* <DEDUP_REMOVED lines=10> */
.L_x_96:
[----:B------:R-:W-:Y:S05]  /*3eb0*/  BSYNC B1 ;  /* 0x0000000000017941 */ /* 0x000fea0003800000 */
.L_x_95:
        /* <DEDUP_REMOVED lines=9> */
.L_x_98:
[----:B------:R-:W-:Y:S05]  /*3f50*/  BSYNC B1 ;  /* 0x0000000000017941 */ /* 0x000fea0003800000 */
.L_x_97:
        /* <DEDUP_REMOVED lines=9> */
.L_x_100:
[----:B------:R-:W-:Y:S05]  /*3ff0*/  BSYNC B1 ;  /* 0x0000000000017941 */ /* 0x000fea0003800000 */
.L_x_99:
        /* <DEDUP_REMOVED lines=10> */
.L_x_102:
[----:B------:R-:W-:Y:S05]  /*40a0*/  BSYNC B1 ;  /* 0x0000000000017941 */ /* 0x000fea0003800000 */
.L_x_101:
        /* <DEDUP_REMOVED lines=10> */
.L_x_104:
[----:B------:R-:W-:Y:S05]  /*4150*/  BSYNC B1 ;  /* 0x0000000000017941 */ /* 0x000fea0003800000 */
.L_x_103:
        /* <DEDUP_REMOVED lines=9> */
.L_x_106:
[----:B------:R-:W-:Y:S05]  /*41f0*/  BSYNC B1 ;  /* 0x0000000000017941 */ /* 0x000fea0003800000 */
.L_x_105:
        /* <DEDUP_REMOVED lines=9> */
.L_x_108:
[----:B------:R-:W-:Y:S05]  /*4290*/  BSYNC B1 ;  /* 0x0000000000017941 */ /* 0x000fea0003800000 */
.L_x_107:
        /* <DEDUP_REMOVED lines=10> */
.L_x_110:
[----:B------:R-:W-:Y:S05]  /*4340*/  BSYNC B1 ;  /* 0x0000000000017941 */ /* 0x000fea0003800000 */
.L_x_109:
        /* <DEDUP_REMOVED lines=10> */
.L_x_112:
[----:B------:R-:W-:Y:S05]  /*43f0*/  BSYNC B1 ;  /* 0x0000000000017941 */ /* 0x000fea0003800000 */
.L_x_111:
        /* <DEDUP_REMOVED lines=9> */
.L_x_114:
[----:B------:R-:W-:Y:S05]  /*4490*/  BSYNC B1 ;  /* 0x0000000000017941 */ /* 0x000fea0003800000 */
.L_x_113:
        /* <DEDUP_REMOVED lines=9> */
.L_x_116:
[----:B------:R-:W-:Y:S05]  /*4530*/  BSYNC B1 ;  /* 0x0000000000017941 */ /* 0x000fea0003800000 */
.L_x_115:
        /* <DEDUP_REMOVED lines=10> */
.L_x_118:
[----:B------:R-:W-:Y:S05]  /*45e0*/  BSYNC B1 ;  /* 0x0000000000017941 */ /* 0x000fea0003800000 */
.L_x_117:
        /* <DEDUP_REMOVED lines=10> */
.L_x_120:
[----:B------:R-:W-:Y:S05]  /*4690*/  BSYNC B1 ;  /* 0x0000000000017941 */ /* 0x000fea0003800000 */
.L_x_119:
        /* <DEDUP_REMOVED lines=9> */
.L_x_122:
[----:B------:R-:W-:Y:S05]  /*4730*/  BSYNC B1 ;  /* 0x0000000000017941 */ /* 0x000fea0003800000 */
.L_x_121:
        /* <DEDUP_REMOVED lines=9> */
.L_x_124:
[----:B------:R-:W-:Y:S05]  /*47d0*/  BSYNC B1 ;  /* 0x0000000000017941 */ /* 0x000fea0003800000 */
.L_x_123:
        /* <DEDUP_REMOVED lines=10> */
.L_x_126:
[----:B------:R-:W-:Y:S05]  /*4880*/  BSYNC B1 ;  /* 0x0000000000017941 */ /* 0x000fea0003800000 */
.L_x_125:
        /* <DEDUP_REMOVED lines=10> */
.L_x_128:
[----:B------:R-:W-:Y:S05]  /*4930*/  BSYNC B1 ;  /* 0x0000000000017941 */ /* 0x000fea0003800000 */
.L_x_127:
        /* <DEDUP_REMOVED lines=9> */
.L_x_130:
[----:B------:R-:W-:Y:S05]  /*49d0*/  BSYNC B1 ;  /* 0x0000000000017941 */ /* 0x000fea0003800000 */
.L_x_129:
        /* <DEDUP_REMOVED lines=9> */
.L_x_132:
[----:B------:R-:W-:Y:S05]  /*4a70*/  BSYNC B1 ;  /* 0x0000000000017941 */ /* 0x000fea0003800000 */
.L_x_131:
        /* <DEDUP_REMOVED lines=10> */
.L_x_134:
[----:B------:R-:W-:Y:S05]  /*4b20*/  BSYNC B1 ;  /* 0x0000000000017941 */ /* 0x000fea0003800000 */
.L_x_133:
        /* <DEDUP_REMOVED lines=10> */
.L_x_136:
[----:B------:R-:W-:Y:S05]  /*4bd0*/  BSYNC B1 ;  /* 0x0000000000017941 */ /* 0x000fea0003800000 */
.L_x_135:
        /* <DEDUP_REMOVED lines=9> */
.L_x_138:
[----:B------:R-:W-:Y:S05]  /*4c70*/  BSYNC B1 ;  /* 0x0000000000017941 */ /* 0x000fea0003800000 */
.L_x_137:
        /* <DEDUP_REMOVED lines=9> */
.L_x_140:
[----:B------:R-:W-:Y:S05]  /*4d10*/  BSYNC B1 ;  /* 0x0000000000017941 */ /* 0x000fea0003800000 */
.L_x_139:
        /* <DEDUP_REMOVED lines=10> */
.L_x_142:
[----:B------:R-:W-:Y:S05]  /*4dc0*/  BSYNC B1 ;  /* 0x0000000000017941 */ /* 0x000fea0003800000 */
.L_x_141:
        /* <DEDUP_REMOVED lines=10> */
.L_x_144:
[----:B------:R-:W-:Y:S05]  /*4e70*/  BSYNC B1 ;  /* 0x0000000000017941 */ /* 0x000fea0003800000 */
.L_x_143:
        /* <DEDUP_REMOVED lines=9> */
.L_x_146:
[----:B------:R-:W-:Y:S05]  /*4f10*/  BSYNC B1 ;  /* 0x0000000000017941 */ /* 0x000fea0003800000 */
.L_x_145:
        /* <DEDUP_REMOVED lines=9> */
.L_x_148:
[----:B------:R-:W-:Y:S05]  /*4fb0*/  BSYNC B1 ;  /* 0x0000000000017941 */ /* 0x000fea0003800000 */
.L_x_147:
        /* <DEDUP_REMOVED lines=10> */
.L_x_150:
[----:B------:R-:W-:Y:S05]  /*5060*/  BSYNC B1 ;  /* 0x0000000000017941 */ /* 0x000fea0003800000 */
.L_x_149:
        /* <DEDUP_REMOVED lines=10> */
.L_x_152:
[----:B------:R-:W-:Y:S05]  /*5110*/  BSYNC B1 ;  /* 0x0000000000017941 */ /* 0x000fea0003800000 */
.L_x_151:
        /* <DEDUP_REMOVED lines=9> */
.L_x_154:
[----:B------:R-:W-:Y:S05]  /*51b0*/  BSYNC B1 ;  /* 0x0000000000017941 */ /* 0x000fea0003800000 */
.L_x_153:
        /* <DEDUP_REMOVED lines=9> */
.L_x_156:
[----:B------:R-:W-:Y:S05]  /*5250*/  BSYNC B1 ;  /* 0x0000000000017941 */ /* 0x000fea0003800000 */
.L_x_155:
        /* <DEDUP_REMOVED lines=10> */
.L_x_158:
[----:B------:R-:W-:Y:S05]  /*5300*/  BSYNC B1 ;  /* 0x0000000000017941 */ /* 0x000fea0003800000 */
.L_x_157:
        /* <DEDUP_REMOVED lines=10> */
.L_x_160:
[----:B------:R-:W-:Y:S05]  /*53b0*/  BSYNC B1 ;  /* 0x0000000000017941 */ /* 0x000fea0003800000 */
.L_x_159:
        /* <DEDUP_REMOVED lines=9> */
.L_x_162:
[----:B------:R-:W-:Y:S05]  /*5450*/  BSYNC B1 ;  /* 0x0000000000017941 */ /* 0x000fea0003800000 */
.L_x_161:
        /* <DEDUP_REMOVED lines=9> */
.L_x_164:
[----:B------:R-:W-:Y:S05]  /*54f0*/  BSYNC B1 ;  /* 0x0000000000017941 */ /* 0x000fea0003800000 */
.L_x_163:
        /* <DEDUP_REMOVED lines=10> */
.L_x_166:
[----:B------:R-:W-:Y:S05]  /*55a0*/  BSYNC B1 ;  /* 0x0000000000017941 */ /* 0x000fea0003800000 */
.L_x_165:
        /* <DEDUP_REMOVED lines=10> */
.L_x_168:
[----:B------:R-:W-:Y:S05]  /*5650*/  BSYNC B1 ;  /* 0x0000000000017941 */ /* 0x000fea0003800000 */
.L_x_167:
        /* <DEDUP_REMOVED lines=9> */
.L_x_170:
[----:B------:R-:W-:Y:S05]  /*56f0*/  BSYNC B1 ;  /* 0x0000000000017941 */ /* 0x000fea0003800000 */
.L_x_169:
        /* <DEDUP_REMOVED lines=9> */
.L_x_172:
[----:B------:R-:W-:Y:S05]  /*5790*/  BSYNC B1 ;  /* 0x0000000000017941 */ /* 0x000fea0003800000 */
.L_x_171:
        /* <DEDUP_REMOVED lines=10> */
.L_x_174:
[----:B------:R-:W-:Y:S05]  /*5840*/  BSYNC B1 ;  /* 0x0000000000017941 */ /* 0x000fea0003800000 */
.L_x_173:
        /* <DEDUP_REMOVED lines=10> */
.L_x_176:
[----:B------:R-:W-:Y:S05]  /*58f0*/  BSYNC B1 ;  /* 0x0000000000017941 */ /* 0x000fea0003800000 */
.L_x_175:
        /* <DEDUP_REMOVED lines=9> */
.L_x_178:
[----:B------:R-:W-:Y:S05]  /*5990*/  BSYNC B1 ;  /* 0x0000000000017941 */ /* 0x000fea0003800000 */
.L_x_177:
        /* <DEDUP_REMOVED lines=9> */
.L_x_180:
[----:B------:R-:W-:Y:S05]  /*5a30*/  BSYNC B1 ;  /* 0x0000000000017941 */ /* 0x000fea0003800000 */
.L_x_179:
        /* <DEDUP_REMOVED lines=10> */
.L_x_182:
[----:B------:R-:W-:Y:S05]  /*5ae0*/  BSYNC B1 ;  /* 0x0000000000017941 */ /* 0x000fea0003800000 */
.L_x_181:
        /* <DEDUP_REMOVED lines=10> */
.L_x_184:
[----:B------:R-:W-:Y:S05]  /*5b90*/  BSYNC B1 ;  /* 0x0000000000017941 */ /* 0x000fea0003800000 */
.L_x_183:
        /* <DEDUP_REMOVED lines=9> */
.L_x_186:
[----:B------:R-:W-:Y:S05]  /*5c30*/  BSYNC B1 ;  /* 0x0000000000017941 */ /* 0x000fea0003800000 */
.L_x_185:
        /* <DEDUP_REMOVED lines=9> */
.L_x_188:
[----:B------:R-:W-:Y:S05]  /*5cd0*/  BSYNC B1 ;  /* 0x0000000000017941 */ /* 0x000fea0003800000 */
.L_x_187:
        /* <DEDUP_REMOVED lines=10> */
.L_x_190:
[----:B------:R-:W-:Y:S05]  /*5d80*/  BSYNC B1 ;  /* 0x0000000000017941 */ /* 0x000fea0003800000 */
.L_x_189:
        /* <DEDUP_REMOVED lines=10> */
.L_x_192:
[----:B------:R-:W-:Y:S05]  /*5e30*/  BSYNC B1 ;  /* 0x0000000000017941 */ /* 0x000fea0003800000 */
.L_x_191:
        /* <DEDUP_REMOVED lines=9> */
.L_x_194:
[----:B------:R-:W-:Y:S05]  /*5ed0*/  BSYNC B1 ;  /* 0x0000000000017941 */ /* 0x000fea0003800000 */
.L_x_193:
        /* <DEDUP_REMOVED lines=9> */
.L_x_196:
[----:B------:R-:W-:Y:S05]  /*5f70*/  BSYNC B1 ;  /* 0x0000000000017941 */ /* 0x000fea0003800000 */
.L_x_195:
        /* <DEDUP_REMOVED lines=10> */
.L_x_198:
[----:B------:R-:W-:Y:S05]  /*6020*/  BSYNC B1 ;  /* 0x0000000000017941 */ /* 0x000fea0003800000 */
.L_x_197:
        /* <DEDUP_REMOVED lines=10> */
.L_x_200:
[----:B------:R-:W-:Y:S05]  /*60d0*/  BSYNC B1 ;  /* 0x0000000000017941 */ /* 0x000fea0003800000 */
.L_x_199:
        /* <DEDUP_REMOVED lines=9> */
.L_x_202:
[----:B------:R-:W-:Y:S05]  /*6170*/  BSYNC B1 ;  /* 0x0000000000017941 */ /* 0x000fea0003800000 */
.L_x_201:
        /* <DEDUP_REMOVED lines=9> */
.L_x_204:
[----:B------:R-:W-:Y:S05]  /*6210*/  BSYNC B1 ;  /* 0x0000000000017941 */ /* 0x000fea0003800000 */
.L_x_203:
        /* <DEDUP_REMOVED lines=10> */
.L_x_206:
[----:B------:R-:W-:Y:S05]  /*62c0*/  BSYNC B1 ;  /* 0x0000000000017941 */ /* 0x000fea0003800000 */
.L_x_205:
        /* <DEDUP_REMOVED lines=10> */
.L_x_208:
[----:B------:R-:W-:Y:S05]  /*6370*/  BSYNC B1 ;  /* 0x0000000000017941 */ /* 0x000fea0003800000 */
.L_x_207:
        /* <DEDUP_REMOVED lines=9> */
.L_x_210:
[----:B------:R-:W-:Y:S05]  /*6410*/  BSYNC B1 ;  /* 0x0000000000017941 */ /* 0x000fea0003800000 */
.L_x_209:
        /* <DEDUP_REMOVED lines=9> */
.L_x_212:
[----:B------:R-:W-:Y:S05]  /*64b0*/  BSYNC B1 ;  /* 0x0000000000017941 */ /* 0x000fea0003800000 */
.L_x_211:
        /* <DEDUP_REMOVED lines=10> */
.L_x_214:
[----:B------:R-:W-:Y:S05]  /*6560*/  BSYNC B1 ;  /* 0x0000000000017941 */ /* 0x000fea0003800000 */
.L_x_213:
        /* <DEDUP_REMOVED lines=10> */
.L_x_216:
[----:B------:R-:W-:Y:S05]  /*6610*/  BSYNC B1 ;  /* 0x0000000000017941 */ /* 0x000fea0003800000 */
.L_x_215:
        /* <DEDUP_REMOVED lines=9> */
.L_x_218:
[----:B------:R-:W-:Y:S05]  /*66b0*/  BSYNC B1 ;  /* 0x0000000000017941 */ /* 0x000fea0003800000 */
.L_x_217:
        /* <DEDUP_REMOVED lines=9> */
.L_x_220:
[----:B------:R-:W-:Y:S05]  /*6750*/  BSYNC B1 ;  /* 0x0000000000017941 */ /* 0x000fea0003800000 */
.L_x_219:
        /* <DEDUP_REMOVED lines=10> */
.L_x_222:
[----:B------:R-:W-:Y:S05]  /*6800*/  BSYNC B1 ;  /* 0x0000000000017941 */ /* 0x000fea0003800000 */
.L_x_221:
        /* <DEDUP_REMOVED lines=10> */
.L_x_224:
[----:B------:R-:W-:Y:S05]  /*68b0*/  BSYNC B1 ;  /* 0x0000000000017941 */ /* 0x000fea0003800000 */
.L_x_223:
        /* <DEDUP_REMOVED lines=9> */
.L_x_226:
[----:B------:R-:W-:Y:S05]  /*6950*/  BSYNC B1 ;  /* 0x0000000000017941 */ /* 0x000fea0003800000 */
.L_x_225:
        /* <DEDUP_REMOVED lines=9> */
.L_x_228:
[----:B------:R-:W-:Y:S05]  /*69f0*/  BSYNC B1 ;  /* 0x0000000000017941 */ /* 0x000fea0003800000 */
.L_x_227:
        /* <DEDUP_REMOVED lines=10> */
.L_x_230:
[----:B------:R-:W-:Y:S05]  /*6aa0*/  BSYNC B1 ;  /* 0x0000000000017941 */ /* 0x000fea0003800000 */
.L_x_229:
        /* <DEDUP_REMOVED lines=10> */
.L_x_232:
[----:B------:R-:W-:Y:S05]  /*6b50*/  BSYNC B1 ;  /* 0x0000000000017941 */ /* 0x000fea0003800000 */
.L_x_231:
        /* <DEDUP_REMOVED lines=9> */
.L_x_234:
[----:B------:R-:W-:Y:S05]  /*6bf0*/  BSYNC B1 ;  /* 0x0000000000017941 */ /* 0x000fea0003800000 */
.L_x_233:
        /* <DEDUP_REMOVED lines=9> */
.L_x_236:
[----:B------:R-:W-:Y:S05]  /*6c90*/  BSYNC B1 ;  /* 0x0000000000017941 */ /* 0x000fea0003800000 */
.L_x_235:
        /* <DEDUP_REMOVED lines=10> */
.L_x_238:
[----:B------:R-:W-:Y:S05]  /*6d40*/  BSYNC B1 ;  /* 0x0000000000017941 */ /* 0x000fea0003800000 */
.L_x_237:
        /* <DEDUP_REMOVED lines=10> */
.L_x_240:
[----:B------:R-:W-:Y:S05]  /*6df0*/  BSYNC B1 ;  /* 0x0000000000017941 */ /* 0x000fea0003800000 */
.L_x_239:
        /* <DEDUP_REMOVED lines=9> */
.L_x_242:
[----:B------:R-:W-:Y:S05]  /*6e90*/  BSYNC B1 ;  /* 0x0000000000017941 */ /* 0x000fea0003800000 */
.L_x_241:
        /* <DEDUP_REMOVED lines=9> */
.L_x_244:
[----:B------:R-:W-:Y:S05]  /*6f30*/  BSYNC B1 ;  /* 0x0000000000017941 */ /* 0x000fea0003800000 */
.L_x_243:
        /* <DEDUP_REMOVED lines=10> */
.L_x_246:
[----:B------:R-:W-:Y:S05]  /*6fe0*/  BSYNC B1 ;  /* 0x0000000000017941 */ /* 0x000fea0003800000 */
.L_x_245:
        /* <DEDUP_REMOVED lines=10> */
.L_x_248:
[----:B------:R-:W-:Y:S05]  /*7090*/  BSYNC B1 ;  /* 0x0000000000017941 */ /* 0x000fea0003800000 */
.L_x_247:
        /* <DEDUP_REMOVED lines=9> */
.L_x_250:
[----:B------:R-:W-:Y:S05]  /*7130*/  BSYNC B1 ;  /* 0x0000000000017941 */ /* 0x000fea0003800000 */
.L_x_249:
        /* <DEDUP_REMOVED lines=9> */
.L_x_252:
[----:B------:R-:W-:Y:S05]  /*71d0*/  BSYNC B1 ;  /* 0x0000000000017941 */ /* 0x000fea0003800000 */
.L_x_251:
        /* <DEDUP_REMOVED lines=10> */
.L_x_254:
[----:B------:R-:W-:Y:S05]  /*7280*/  BSYNC B1 ;  /* 0x0000000000017941 */ /* 0x000fea0003800000 */
.L_x_253:
        /* <DEDUP_REMOVED lines=10> */
.L_x_256:
[----:B------:R-:W-:Y:S05]  /*7330*/  BSYNC B1 ;  /* 0x0000000000017941 */ /* 0x000fea0003800000 */
.L_x_255:
        /* <DEDUP_REMOVED lines=9> */
.L_x_258:
[----:B------:R-:W-:Y:S05]  /*73d0*/  BSYNC B1 ;  /* 0x0000000000017941 */ /* 0x000fea0003800000 */
.L_x_257:
        /* <DEDUP_REMOVED lines=9> */
.L_x_260:
[----:B------:R-:W-:Y:S05]  /*7470*/  BSYNC B1 ;  /* 0x0000000000017941 */ /* 0x000fea0003800000 */
.L_x_259:
        /* <DEDUP_REMOVED lines=10> */
.L_x_262:
[----:B------:R-:W-:Y:S05]  /*7520*/  BSYNC B1 ;  /* 0x0000000000017941 */ /* 0x000fea0003800000 */
.L_x_261:
        /* <DEDUP_REMOVED lines=10> */
.L_x_264:
[----:B------:R-:W-:Y:S05]  /*75d0*/  BSYNC B1 ;  /* 0x0000000000017941 */ /* 0x000fea0003800000 */
.L_x_263:
        /* <DEDUP_REMOVED lines=9> */
.L_x_266:
[----:B------:R-:W-:Y:S05]  /*7670*/  BSYNC B1 ;  /* 0x0000000000017941 */ /* 0x000fea0003800000 */
.L_x_265:
        /* <DEDUP_REMOVED lines=9> */
.L_x_268:
[----:B------:R-:W-:Y:S05]  /*7710*/  BSYNC B1 ;  /* 0x0000000000017941 */ /* 0x000fea0003800000 */
.L_x_267:
        /* <DEDUP_REMOVED lines=10> */
.L_x_270:
[----:B------:R-:W-:Y:S05]  /*77c0*/  BSYNC B1 ;  /* 0x0000000000017941 */ /* 0x000fea0003800000 */
.L_x_269:
        /* <DEDUP_REMOVED lines=10> */
.L_x_272:
[----:B------:R-:W-:Y:S05]  /*7870*/  BSYNC B1 ;  /* 0x0000000000017941 */ /* 0x000fea0003800000 */
.L_x_271:
        /* <DEDUP_REMOVED lines=9> */
.L_x_274:
[----:B------:R-:W-:Y:S05]  /*7910*/  BSYNC B1 ;  /* 0x0000000000017941 */ /* 0x000fea0003800000 */
.L_x_273:
        /* <DEDUP_REMOVED lines=9> */
.L_x_276:
[----:B------:R-:W-:Y:S05]  /*79b0*/  BSYNC B1 ;  /* 0x0000000000017941 */ /* 0x000fea0003800000 */
.L_x_275:
        /* <DEDUP_REMOVED lines=10> */
.L_x_278:
[----:B------:R-:W-:Y:S05]  /*7a60*/  BSYNC B1 ;  /* 0x0000000000017941 */ /* 0x000fea0003800000 */
.L_x_277:
        /* <DEDUP_REMOVED lines=10> */
.L_x_280:
[----:B------:R-:W-:Y:S05]  /*7b10*/  BSYNC B1 ;  /* 0x0000000000017941 */ /* 0x000fea0003800000 */
.L_x_279:
        /* <DEDUP_REMOVED lines=9> */
.L_x_282:
[----:B------:R-:W-:Y:S05]  /*7bb0*/  BSYNC B1 ;  /* 0x0000000000017941 */ /* 0x000fea0003800000 */
.L_x_281:
[----:B-----5:R-:W-:Y:S01]  /*7bc0*/  IMAD.U32 R3, R18, 0x10000, RZ ;  /* 0x0001000012037824 */ /* 0x020fe200078e00ff */
[----:B------:R-:W-:Y:S01]  /*7bd0*/  ISETP.GT.AND P0, PT, R2, 0x8, P0 ;  /* 0x000000080200780c */ /* 0x000fe20000704270 */
[----:B0-----:R-:W-:Y:S01]  /*7be0*/  @P1 IMAD.MOV.U32 R4, RZ, RZ, R10 ;  /* 0x000000ffff041224 */ /* 0x001fe200078e000a */
[----:B------:R-:W-:Y:S01]  /*7bf0*/  BSSY B1, `(.L_x_283) ;  /* 0x0000008000017945 */ /* 0x000fe20003800000 */
[----:B------:R-:W-:Y:S01]  /*7c00*/  FMUL R3, R3, R22 ;  /* 0x0000001603037220 */ /* 0x000fe20000400000 */
[----:B------:R-:W-:-:S03]  /*7c10*/  @P1 IMAD.MOV.U32 R5, RZ, RZ, R11 ;  /* 0x000000ffff051224 */ /* 0x000fc600078e000b */
[----:B------:R-:W-:-:S05]  /*7c20*/  FFMA R3, R150, R23, R3 ;  /* 0x0000001796037223 */ /* 0x000fca0000000003 */
[----:B------:R-:W-:-:S05]  /*7c30*/  F2FP.BF16.F32.PACK_AB R3, RZ, R3 ;  /* 0x00000003ff03723e */ /* 0x000fca00000010ff */
[----:B------:R0:W-:Y:S01]  /*7c40*/  @P1 STG.E.U16 desc[UR50][R4.64+0x1f0], R3 ;  /* 0x0001f00304001986 */ /* 0x0001e2000c101532 */
[----:B------:R-:W-:Y:S05]  /*7c50*/  @!P0 BRA `(.L_x_284) ;  /* 0x0000000000048947 */ /* 0x000fea0003800000 */
[----:B------:R0:W5:Y:S02]  /*7c60*/  LDG.E.LTC128B.U16 R18, desc[UR50][R8.64+0x1f2] ;  /* 0x0001f23208127981 */ /* 0x000164000c1e1520 */
.L_x_284:
[----:B------:R-:W-:Y:S05]  /*7c70*/  BSYNC B1 ;  /* 0x0000000000017941 */ /* 0x000fea0003800000 */
.L_x_283:
[----:B------:R-:W-:Y:S05]  /*7c80*/  @!P0 BRA `(.L_x_285) ;  /* 0x0000002400508947 */ /* 0x000fea0003800000 */
[----:B0----5:R-:W-:-:S04]  /*7c90*/  IMAD.U32 R3, R18, 0x10000, RZ ;  /* 0x0001000012037824 */ /* 0x021fc800078e00ff */
[----:B------:R-:W-:-:S04]  /*7ca0*/  FMUL R0, R3, R22 ;  /* 0x0000001603007220 */ /* 0x000fc80000400000 */
[----:B------:R-:W-:-:S05]  /*7cb0*/  FFMA R0, R151, R23, R0 ;  /* 0x0000001797007223 */ /* 0x000fca0000000000 */
[----:B------:R-:W-:-:S05]  /*7cc0*/  F2FP.BF16.F32.PACK_AB R0, RZ, R0 ;  /* 0x00000000ff00723e */ /* 0x000fca00000010ff */
[----:B------:R0:W-:Y:S01]  /*7cd0*/  STG.E.U16 desc[UR50][R10.64+0x1f2], R0 ;  /* 0x0001f2000a007986 */ /* 0x0001e2000c101532 */
[----:B------:R-:W-:Y:S05]  /*7ce0*/  BRA `(.L_x_285) ;  /* 0x0000002400387947 */ /* 0x000fea0003800000 */
.L_x_32:
[----:B------:R-:W-:Y:S01]  /*7cf0*/  ISETP.GT.AND P0, PT, R0, 0x1, PT ;  /* 0x000000010000780c */ /* 0x000fe20003f04270 */
[----:B------:R-:W-:Y:S01]  /*7d00*/  ULDC.64 UR4, c[0x0][0x5c0] ;  /* 0x0001700000047ab9 */ /* 0x000fe20000000a00 */
[-C--:B------:R-:W-:Y:S01]  /*7d10*/  FMUL R24, R24, R23.reuse ;  /* 0x0000001718187220 */ /* 0x080fe20000400000 */
[-C--:B------:R-:W-:Y:S01]  /*7d20*/  FMUL R25, R25, R23.reuse ;  /* 0x0000001719197220 */ /* 0x080fe20000400000 */
[----:B------:R-:W-:Y:S01]  /*7d30*/  ISETP.GT.AND P3, PT, R2, RZ, P0 ;  /* 0x000000ff0200720c */ /* 0x000fe20000764270 */
[-C--:B------:R-:W-:Y:S01]  /*7d40*/  FMUL R26, R26, R23.reuse ;  /* 0x000000171a1a7220 */ /* 0x080fe20000400000 */
[----:B------:R-:W-:Y:S01]  /*7d50*/  LEA R4, P4, R168, UR4, 0x1 ;  /* 0x00000004a8047c11 */ /* 0x000fe2000f8808ff */
[-C--:B------:R-:W-:Y:S01]  /*7d60*/  FMUL R27, R27, R23.reuse ;  /* 0x000000171b1b7220 */ /* 0x080fe20000400000 */
[----:B------:R-:W-:Y:S01]  /*7d70*/  F2FP.BF16.F32.PACK_AB R24, RZ, R24 ;  /* 0x00000018ff18723e */ /* 0x000fe200000010ff */
[-C--:B------:R-:W-:Y:S01]  /*7d80*/  FMUL R28, R28, R23.reuse ;  /* 0x000000171c1c7220 */ /* 0x080fe20000400000 */
[----:B------:R-:W-:Y:S01]  /*7d90*/  LEA.HI.X R5, R168, UR5, R173, 0x1, P4 ;  /* 0x00000005a8057c11 */ /* 0x000fe2000a0f0cad */
[----:B------:R-:W-:Y:S01]  /*7da0*/  FMUL R29, R29, R23 ;  /* 0x000000171d1d7220 */ /* 0x000fe20000400000 */
[----:B------:R-:W-:Y:S01]  /*7db0*/  F2FP.BF16.F32.PACK_AB R25, RZ, R25 ;  /* 0x00000019ff19723e */ /* 0x000fe200000010ff */
[-C--:B------:R-:W-:Y:S01]  /*7dc0*/  FMUL R30, R30, R23.reuse ;  /* 0x000000171e1e7220 */ /* 0x080fe20000400000 */
[C---:B------:R-:W-:Y:S01]  /*7dd0*/  SHF.L.U64.HI R11, R10.reuse, 0x4, R11 ;  /* 0x000000040a0b7819 */ /* 0x040fe2000001020b */
[----:B------:R-:W-:Y:S01]  /*7de0*/  @P1 STG.E.U16 desc[UR50][R4.64], R24 ;  /* 0x0000001804001986 */ /* 0x000fe2000c101532 */
[----:B------:R-:W-:Y:S01]  /*7df0*/  LEA R6, P4, R10, R4, 0x4 ;  /* 0x000000040a067211 */ /* 0x000fe200078820ff */
[-C--:B------:R-:W-:Y:S01]  /*7e00*/  FMUL R31, R31, R23.reuse ;  /* 0x000000171f1f7220 */ /* 0x080fe20000400000 */
[----:B------:R-:W-:Y:S01]  /*7e10*/  ISETP.GT.AND P2, PT, R2, 0x8, P2 ;  /* 0x000000080200780c */ /* 0x000fe20001744270 */
[----:B------:R-:W-:Y:S01]  /*7e20*/  @P3 STG.E.U16 desc[UR50][R4.64+0x2], R25 ;  /* 0x0000021904003986 */ /* 0x000fe2000c101532 */
[----:B------:R-:W-:Y:S01]  /*7e30*/  ISETP.GT.AND P1, PT, R0, 0x8, PT ;  /* 0x000000080000780c */ /* 0x000fe20003f24270 */
[----:B------:R-:W-:Y:S01]  /*7e40*/  IMAD.X R7, R11, 0x1, R5, P4 ;  /* 0x000000010b077824 */ /* 0x000fe200020e0605 */
[----:B------:R-:W-:Y:S01]  /*7e50*/  ISETP.GT.AND P3, PT, R2, 0x8, P0 ;  /* 0x000000080200780c */ /* 0x000fe20000764270 */
[-C--:B------:R-:W-:Y:S01]  /*7e60*/  FMUL R32, R32, R23.reuse ;  /* 0x0000001720207220 */ /* 0x080fe20000400000 */
[----:B------:R-:W-:Y:S01]  /*7e70*/  ISETP.GT.AND P0, PT, R0, 0x9, PT ;  /* 0x000000090000780c */ /* 0x000fe20003f04270 */
[-C--:B------:R-:W-:Y:S01]  /*7e80*/  FMUL R33, R33, R23.reuse ;  /* 0x0000001721217220 */ /* 0x080fe20000400000 */
[----:B------:R-:W-:Y:S01]  /*7e90*/  ISETP.GT.AND P5, PT, R2, RZ, P1 ;  /* 0x000000ff0200720c */ /* 0x000fe20000fa4270 */
[-C--:B------:R-:W-:Y:S01]  /*7ea0*/  FMUL R34, R34, R23.reuse ;  /* 0x0000001722227220 */ /* 0x080fe20000400000 */
[----:B------:R-:W-:Y:S01]  /*7eb0*/  ISETP.GT.AND P4, PT, R2, RZ, P0 ;  /* 0x000000ff0200720c */ /* 0x000fe20000784270 */
[-C--:B------:R-:W-:Y:S01]  /*7ec0*/  FMUL R35, R35, R23.reuse ;  /* 0x0000001723237220 */ /* 0x080fe20000400000 */
[----:B------:R-:W-:Y:S01]  /*7ed0*/  F2FP.BF16.F32.PACK_AB R26, RZ, R26 ;  /* 0x0000001aff1a723e */ /* 0x000fe200000010ff */
[----:B------:R-:W-:Y:S01]  /*7ee0*/  FMUL R36, R36, R23 ;  /* 0x0000001724247220 */ /* 0x000fe20000400000 */
[----:B------:R-:W-:Y:S01]  /*7ef0*/  F2FP.BF16.F32.PACK_AB R27, RZ, R27 ;  /* 0x0000001bff1b723e */ /* 0x000fe200000010ff */
[----:B------:R-:W-:Y:S01]  /*7f00*/  FMUL R37, R37, R23 ;  /* 0x0000001725257220 */ /* 0x000fe20000400000 */
[----:B------:R-:W-:Y:S01]  /*7f10*/  F2FP.BF16.F32.PACK_AB R28, RZ, R28 ;  /* 0x0000001cff1c723e */ /* 0x000fe200000010ff */
[----:B------:R-:W-:Y:S01]  /*7f20*/  @P2 STG.E.U16 desc[UR50][R6.64], R26 ;  /* 0x0000001a06002986 */ /* 0x000fe2000c101532 */
[----:B------:R-:W-:Y:S01]  /*7f30*/  F2FP.BF16.F32.PACK_AB R29, RZ, R29 ;  /* 0x0000001dff1d723e */ /* 0x000fe200000010ff */
[-C--:B------:R-:W-:Y:S01]  /*7f40*/  FMUL R38, R38, R23.reuse ;  /* 0x0000001726267220 */ /* 0x080fe20000400000 */
[----:B------:R-:W-:Y:S01]  /*7f50*/  ISETP.GT.AND P1, PT, R2, 0x8, P1 ;  /* 0x000000080200780c */ /* 0x000fe20000f24270 */
[----:B------:R-:W-:Y:S01]  /*7f60*/  @P3 STG.E.U16 desc[UR50][R6.64+0x2], R27 ;  /* 0x0000021b06003986 */ /* 0x000fe2000c101532 */
[----:B------:R-:W-:Y:S01]  /*7f70*/  ISETP.GT.AND P3, PT, R0, 0x10, PT ;  /* 0x000000100000780c */ /* 0x000fe20003f64270 */
[-C--:B------:R-:W-:Y:S01]  /*7f80*/  FMUL R39, R39, R23.reuse ;  /* 0x0000001727277220 */ /* 0x080fe20000400000 */
[----:B------:R-:W-:Y:S01]  /*7f90*/  ISETP.GT.AND P2, PT, R2, 0x8, P0 ;  /* 0x000000080200780c */ /* 0x000fe20000744270 */
[----:B------:R-:W-:Y:S01]  /*7fa0*/  @P5 STG.E.U16 desc[UR50][R4.64+0x10], R28 ;  /* 0x0000101c04005986 */ /* 0x000fe2000c101532 */
[----:B------:R-:W-:Y:S01]  /*7fb0*/  ISETP.GT.AND P0, PT, R0, 0x11, PT ;  /* 0x000000110000780c */ /* 0x000fe20003f04270 */
[-C--:B------:R-:W-:Y:S01]  /*7fc0*/  FMUL R40, R40, R23.reuse ;  /* 0x0000001728287220 */ /* 0x080fe20000400000 */
[----:B------:R-:W-:Y:S01]  /*7fd0*/  F2FP.BF16.F32.PACK_AB R30, RZ, R30 ;  /* 0x0000001eff1e723e */ /* 0x000fe200000010ff */
[----:B------:R-:W-:Y:S01]  /*7fe0*/  @P4 STG.E.U16 desc[UR50][R4.64+0x12], R29 ;  /* 0x0000121d04004986 */ /* 0x000fe2000c101532 */
[C---:B------:R-:W-:Y:S01]  /*7ff0*/  ISETP.GT.AND P4, PT, R2.reuse, RZ, P3 ;  /* 0x000000ff0200720c */ /* 0x040fe20001f84270 */
[----:B------:R-:W-:Y:S01]  /*8000*/  FMUL R41, R41, R23 ;  /* 0x0000001729297220 */ /* 0x000fe20000400000 */
[----:B------:R-:W-:Y:S01]  /*8010*/  ISETP.GT.AND P5, PT, R2, RZ, P0 ;  /* 0x000000ff0200720c */ /* 0x000fe200007a4270 */
[----:B------:R-:W-:Y:S01]  /*8020*/  @P1 STG.E.U16 desc[UR50][R6.64+0x10], R30 ;  /* 0x0000101e06001986 */ /* 0x000fe2000c101532 */
[----:B------:R-:W-:Y:S01]  /*8030*/  F2FP.BF16.F32.PACK_AB R31, RZ, R31 ;  /* 0x0000001fff1f723e */ /* 0x000fe200000010ff */
[-C--:B------:R-:W-:Y:S01]  /*8040*/  FMUL R42, R42, R23.reuse ;  /* 0x000000172a2a7220 */ /* 0x080fe20000400000 */
[----:B------:R-:W-:Y:S01]  /*8050*/  F2FP.BF16.F32.PACK_AB R32, RZ, R32 ;  /* 0x00000020ff20723e */ /* 0x000fe200000010ff */
[----:B------:R-:W-:Y:S01]  /*8060*/  FMUL R43, R43, R23 ;  /* 0x000000172b2b7220 */ /* 0x000fe20000400000 */
[----:B------:R-:W-:Y:S01]  /*8070*/  ISETP.GT.AND P1, PT, R2, 0x8, P3 ;  /* 0x000000080200780c */ /* 0x000fe20001f24270 */
[----:B------:R-:W-:Y:S01]  /*8080*/  @P2 STG.E.U16 desc[UR50][R6.64+0x12], R31 ;  /* 0x0000121f06002986 */ /* 0x000fe2000c101532 */
[----:B------:R-:W-:Y:S01]  /*8090*/  F2FP.BF16.F32.PACK_AB R33, RZ, R33 ;  /* 0x00000021ff21723e */ /* 0x000fe200000010ff */
[-C--:B------:R-:W-:Y:S01]  /*80a0*/  FMUL R44, R44, R23.reuse ;  /* 0x000000172c2c7220 */ /* 0x080fe20000400000 */
[----:B------:R-:W-:Y:S01]  /*80b0*/  ISETP.GT.AND P3, PT, R0, 0x18, PT ;  /* 0x000000180000780c */ /* 0x000fe20003f64270 */
[----:B------:R-:W-:Y:S01]  /*80c0*/  @P4 STG.E.U16 desc[UR50][R4.64+0x20], R32 ;  /* 0x0000202004004986 */ /* 0x000fe2000c101532 */
[----:B------:R-:W-:Y:S01]  /*80d0*/  ISETP.GT.AND P2, PT, R2, 0x8, P0 ;  /* 0x000000080200780c */ /* 0x000fe20000744270 */
[-C--:B------:R-:W-:Y:S01]  /*80e0*/  FMUL R45, R45, R23.reuse ;  /* 0x000000172d2d7220 */ /* 0x080fe20000400000 */
[----:B------:R-:W-:Y:S01]  /*80f0*/  ISETP.GT.AND P0, PT, R0, 0x19, PT ;  /* 0x000000190000780c */ /* 0x000fe20003f04270 */
[----:B------:R-:W-:Y:S01]  /*8100*/  @P5 STG.E.U16 desc[UR50][R4.64+0x22], R33 ;  /* 0x0000222104005986 */ /* 0x000fe2000c101532 */
[----:B------:R-:W-:Y:S01]  /*8110*/  ISETP.GT.AND P4, PT, R2, RZ, P3 ;  /* 0x000000ff0200720c */ /* 0x000fe20001f84270 */
[-C--:B------:R-:W-:Y:S01]  /*8120*/  FMUL R46, R46, R23.reuse ;  /* 0x000000172e2e7220 */ /* 0x080fe20000400000 */
[----:B------:R-:W-:Y:S01]  /*8130*/  ISETP.GT.AND P5, PT, R2, RZ, P0 ;  /* 0x000000ff0200720c */ /* 0x000fe200007a4270 */
[-C--:B------:R-:W-:Y:S01]  /*8140*/  FMUL R47, R47, R23.reuse ;  /* 0x000000172f2f7220 */ /* 0x080fe20000400000 */
[----:B------:R-:W-:Y:S01]  /*8150*/  F2FP.BF16.F32.PACK_AB R34, RZ, R34 ;  /* 0x00000022ff22723e */ /* 0x000fe200000010ff */
[----:B------:R-:W-:Y:S01]  /*8160*/  FMUL R48, R48, R23 ;  /* 0x0000001730307220 */ /* 0x000fe20000400000 */
[----:B------:R-:W-:Y:S01]  /*8170*/  F2FP.BF16.F32.PACK_AB R35, RZ, R35 ;  /* 0x00000023ff23723e */ /* 0x000fe200000010ff */
[-C--:B------:R-:W-:Y:S01]  /*8180*/  FMUL R49, R49, R23.reuse ;  /* 0x0000001731317220 */ /* 0x080fe20000400000 */
[----:B------:R-:W-:Y:S01]  /*8190*/  F2FP.BF16.F32.PACK_AB R36, RZ, R36 ;  /* 0x00000024ff24723e */ /* 0x000fe200000010ff */
[----:B------:R-:W-:Y:S01]  /*81a0*/  @P1 STG.E.U16 desc[UR50][R6.64+0x20], R34 ;  /* 0x0000202206001986 */ /* 0x000fe2000c101532 */
[----:B------:R-:W-:Y:S01]  /*81b0*/  ISETP.GT.AND P1, PT, R2, 0x8, P3 ;  /* 0x000000080200780c */ /* 0x000fe20001f24270 */
[----:B------:R-:W-:Y:S01]  /*81c0*/  FMUL R50, R50, R23 ;  /* 0x0000001732327220 */ /* 0x000fe20000400000 */
[----:B------:R-:W-:Y:S01]  /*81d0*/  F2FP.BF16.F32.PACK_AB R37, RZ, R37 ;  /* 0x00000025ff25723e */ /* 0x000fe200000010ff */
[----:B------:R-:W-:Y:S01]  /*81e0*/  @P2 STG.E.U16 desc[UR50][R6.64+0x22], R35 ;  /* 0x0000222306002986 */ /* 0x000fe2000c101532 */
[----:B------:R-:W-:Y:S01]  /*81f0*/  ISETP.GT.AND P3, PT, R0, 0x20, PT ;  /* 0x000000200000780c */ /* 0x000fe20003f64270 */
[-C--:B------:R-:W-:Y:S01]  /*8200*/  FMUL R51, R51, R23.reuse ;  /* 0x0000001733337220 */ /* 0x080fe20000400000 */
[----:B------:R-:W-:Y:S01]  /*8210*/  ISETP.GT.AND P2, PT, R2, 0x8, P0 ;  /* 0x000000080200780c */ /* 0x000fe20000744270 */
[----:B------:R-:W-:Y:S01]  /*8220*/  @P4 STG.E.U16 desc[UR50][R4.64+0x30], R36 ;  /* 0x0000302404004986 */ /* 0x000fe2000c101532 */
[----:B------:R-:W-:Y:S01]  /*8230*/  ISETP.GT.AND P0, PT, R0, 0x21, PT ;  /* 0x000000210000780c */ /* 0x000fe20003f04270 */
[-C--:B------:R-:W-:Y:S01]  /*8240*/  FMUL R52, R52, R23.reuse ;  /* 0x0000001734347220 */ /* 0x080fe20000400000 */
[C---:B------:R-:W-:Y:S01]  /*8250*/  ISETP.GT.AND P4, PT, R2.reuse, RZ, P3 ;  /* 0x000000ff0200720c */ /* 0x040fe20001f84270 */
[----:B------:R-:W-:Y:S01]  /*8260*/  @P5 STG.E.U16 desc[UR50][R4.64+0x32], R37 ;  /* 0x0000322504005986 */ /* 0x000fe2000c101532 */
        /* <DEDUP_REMOVED lines=328> */
[----:B------:R-:W-:-:S02]  /*96f0*/  ISETP.GT.AND P1, PT, R2, 0x8, P3 ;  /* 0x000000080200780c */ /* 0x000fc40001f24270 */
[----:B------:R-:W-:Y:S01]  /*9700*/  F2FP.BF16.F32.PACK_AB R105, RZ, R105 ;  /* 0x00000069ff69723e */ /* 0x000fe200000010ff */
[----:B------:R-:W-:Y:S01]  /*9710*/  @P2 STG.E.U16 desc[UR50][R6.64+0x132], R103 ;  /* 0x0001326706002986 */ /* 0x000fe2000c101532 */
[----:B------:R-:W-:Y:S02]  /*9720*/  ISETP.GT.AND P3, PT, R0, 0xa8, PT ;  /* 0x000000a80000780c */ /* 0x000fe40003f64270 */
[----:B------:R-:W-:Y:S01]  /*9730*/  ISETP.GT.AND P2, PT, R2, 0x8, P0 ;  /* 0x000000080200780c */ /* 0x000fe20000744270 */
[----:B------:R-:W-:Y:S01]  /*9740*/  @P4 STG.E.U16 desc[UR50][R4.64+0x140], R104 ;  /* 0x0001406804004986 */ /* 0x000fe2000c101532 */
[----:B------:R-:W-:Y:S02]  /*9750*/  ISETP.GT.AND P0, PT, R0, 0xa9, PT ;  /* 0x000000a90000780c */ /* 0x000fe40003f04270 */
[C---:B------:R-:W-:Y:S01]  /*9760*/  ISETP.GT.AND P4, PT, R2.reuse, RZ, P3 ;  /* 0x000000ff0200720c */ /* 0x040fe20001f84270 */
[----:B------:R-:W-:Y:S01]  /*9770*/  @P5 STG.E.U16 desc[UR50][R4.64+0x142], R105 ;  /* 0x0001426904005986 */ /* 0x000fe2000c101532 */
[----:B------:R-:W-:-:S02]  /*9780*/  ISETP.GT.AND P5, PT, R2, RZ, P0 ;  /* 0x000000ff0200720c */ /* 0x000fc400007a4270 */
[----:B------:R-:W-:Y:S02]  /*9790*/  F2FP.BF16.F32.PACK_AB R106, RZ, R106 ;  /* 0x0000006aff6a723e */ /* 0x000fe400000010ff */
[----:B------:R-:W-:Y:S02]  /*97a0*/  F2FP.BF16.F32.PACK_AB R107, RZ, R107 ;  /* 0x0000006bff6b723e */ /* 0x000fe400000010ff */
[----:B------:R-:W-:Y:S01]  /*97b0*/  F2FP.BF16.F32.PACK_AB R108, RZ, R108 ;  /* 0x0000006cff6c723e */ /* 0x000fe200000010ff */
[----:B------:R-:W-:Y:S01]  /*97c0*/  @P1 STG.E.U16 desc[UR50][R6.64+0x140], R106 ;  /* 0x0001406a06001986 */ /* 0x000fe2000c101532 */
[----:B------:R-:W-:Y:S02]  /*97d0*/  ISETP.GT.AND P1, PT, R2, 0x8, P3 ;  /* 0x000000080200780c */ /* 0x000fe40001f24270 */
[----:B------:R-:W-:Y:S01]  /*97e0*/  F2FP.BF16.F32.PACK_AB R109, RZ, R109 ;  /* 0x0000006dff6d723e */ /* 0x000fe200000010ff */
[----:B------:R-:W-:Y:S01]  /*97f0*/  @P2 STG.E.U16 desc[UR50][R6.64+0x142], R107 ;  /* 0x0001426b06002986 */ /* 0x000fe2000c101532 */
[----:B------:R-:W-:-:S02]  /*9800*/  ISETP.GT.AND P3, PT, R0, 0xb0, PT ;  /* 0x000000b00000780c */ /* 0x000fc40003f64270 */
[----:B------:R-:W-:Y:S01]  /*9810*/  ISETP.GT.AND P2, PT, R2, 0x8, P0 ;  /* 0x000000080200780c */ /* 0x000fe20000744270 */
[----:B------:R-:W-:Y:S01]  /*9820*/  @P4 STG.E.U16 desc[UR50][R4.64+0x150], R108 ;  /* 0x0001506c04004986 */ /* 0x000fe2000c101532 */
[----:B------:R-:W-:Y:S02]  /*9830*/  ISETP.GT.AND P0, PT, R0, 0xb1, PT ;  /* 0x000000b10000780c */ /* 0x000fe40003f04270 */
[C---:B------:R-:W-:Y:S01]  /*9840*/  ISETP.GT.AND P4, PT, R2.reuse, RZ, P3 ;  /* 0x000000ff0200720c */ /* 0x040fe20001f84270 */
[----:B------:R-:W-:Y:S01]  /*9850*/  @P5 STG.E.U16 desc[UR50][R4.64+0x152], R109 ;  /* 0x0001526d04005986 */ /* 0x000fe2000c101532 */
[----:B------:R-:W-:Y:S02]  /*9860*/  ISETP.GT.AND P5, PT, R2, RZ, P0 ;  /* 0x000000ff0200720c */ /* 0x000fe400007a4270 */
[----:B------:R-:W-:Y:S02]  /*9870*/  F2FP.BF16.F32.PACK_AB R110, RZ, R110 ;  /* 0x0000006eff6e723e */ /* 0x000fe400000010ff */
[----:B------:R-:W-:-:S02]  /*9880*/  F2FP.BF16.F32.PACK_AB R111, RZ, R111 ;  /* 0x0000006fff6f723e */ /* 0x000fc400000010ff */
[----:B------:R-:W-:Y:S01]  /*9890*/  F2FP.BF16.F32.PACK_AB R112, RZ, R112 ;  /* 0x00000070ff70723e */ /* 0x000fe200000010ff */
[----:B------:R-:W-:Y:S01]  /*98a0*/  @P1 STG.E.U16 desc[UR50][R6.64+0x150], R110 ;  /* 0x0001506e06001986 */ /* 0x000fe2000c101532 */
[----:B------:R-:W-:Y:S02]  /*98b0*/  ISETP.GT.AND P1, PT, R2, 0x8, P3 ;  /* 0x000000080200780c */ /* 0x000fe40001f24270 */
[----:B------:R-:W-:Y:S01]  /*98c0*/  F2FP.BF16.F32.PACK_AB R113, RZ, R113 ;  /* 0x00000071ff71723e */ /* 0x000fe200000010ff */
[----:B------:R-:W-:Y:S01]  /*98d0*/  @P2 STG.E.U16 desc[UR50][R6.64+0x152], R111 ;  /* 0x0001526f06002986 */ /* 0x000fe2000c101532 */
[----:B------:R-:W-:Y:S02]  /*98e0*/  ISETP.GT.AND P3, PT, R0, 0xb8, PT ;  /* 0x000000b80000780c */ /* 0x000fe40003f64270 */
[----:B------:R-:W-:Y:S01]  /*98f0*/  ISETP.GT.AND P2, PT, R2, 0x8, P0 ;  /* 0x000000080200780c */ /* 0x000fe20000744270 */
[----:B------:R-:W-:Y:S01]  /*9900*/  @P4 STG.E.U16 desc[UR50][R4.64+0x160], R112 ;  /* 0x0001607004004986 */ /* 0x000fe2000c101532 */
[----:B------:R-:W-:-:S02]  /*9910*/  ISETP.GT.AND P0, PT, R0, 0xb9, PT ;  /* 0x000000b90000780c */ /* 0x000fc40003f04270 */
[C---:B------:R-:W-:Y:S01]  /*9920*/  ISETP.GT.AND P4, PT, R2.reuse, RZ, P3 ;  /* 0x000000ff0200720c */ /* 0x040fe20001f84270 */
[----:B------:R-:W-:Y:S01]  /*9930*/  @P5 STG.E.U16 desc[UR50][R4.64+0x162], R113 ;  /* 0x0001627104005986 */ /* 0x000fe2000c101532 */
[C---:B------:R-:W-:Y:S02]  /*9940*/  ISETP.GT.AND P5, PT, R2.reuse, RZ, P0 ;  /* 0x000000ff0200720c */ /* 0x040fe400007a4270 */
[----:B------:R-:W-:Y:S02]  /*9950*/  F2FP.BF16.F32.PACK_AB R114, RZ, R114 ;  /* 0x00000072ff72723e */ /* 0x000fe400000010ff */
[----:B------:R-:W-:Y:S02]  /*9960*/  F2FP.BF16.F32.PACK_AB R115, RZ, R115 ;  /* 0x00000073ff73723e */ /* 0x000fe400000010ff */
        /* <DEDUP_REMOVED lines=58> */
[C---:B------:R-:W-:Y:S02]  /*9d10*/  ISETP.GT.AND P1, PT, R2.reuse, 0x8, P2 ;  /* 0x000000080200780c */ /* 0x040fe40001724270 */
[----:B------:R-:W-:Y:S01]  /*9d20*/  F2FP.BF16.F32.PACK_AB R133, RZ, R133 ;  /* 0x00000085ff85723e */ /* 0x000fe200000010ff */
[----:B------:R-:W-:Y:S01]  /*9d30*/  @P0 STG.E.U16 desc[UR50][R6.64+0x1a2], R131 ;  /* 0x0001a28306000986 */ /* 0x000fe2000c101532 */
[----:B------:R-:W-:-:S02]  /*9d40*/  ISETP.GT.AND P2, PT, R2, 0x8, P3 ;  /* 0x000000080200780c */ /* 0x000fc40001f44270 */
[C---:B------:R-:W-:Y:S01]  /*9d50*/  ISETP.GT.AND P3, PT, R0.reuse, 0xe0, PT ;  /* 0x000000e00000780c */ /* 0x040fe20003f64270 */
        /* <DEDUP_REMOVED lines=9> */
[----:B------:R-:W-:Y:S02]  /*9df0*/  F2FP.BF16.F32.PACK_AB R137, RZ, R137 ;  /* 0x00000089ff89723e */ /* 0x000fe400000010ff */
[C---:B------:R-:W-:Y:S01]  /*9e00*/  ISETP.GT.AND P1, PT, R2.reuse, 0x8, P3 ;  /* 0x000000080200780c */ /* 0x040fe20001f24270 */
[----:B------:R-:W-:Y:S01]  /*9e10*/  @P2 STG.E.U16 desc[UR50][R6.64+0x1b2], R135 ;  /* 0x0001b28706002986 */ /* 0x000fe2000c101532 */
[----:B------:R-:W-:Y:S02]  /*9e20*/  ISETP.GT.AND P0, PT, R2, 0x8, P0 ;  /* 0x000000080200780c */ /* 0x000fe40000704270 */
[----:B------:R-:W-:Y:S01]  /*9e30*/  F2FP.BF16.F32.PACK_AB R138, RZ, R138 ;  /* 0x0000008aff8a723e */ /* 0x000fe200000010ff */
[----:B------:R-:W-:Y:S01]  /*9e40*/  @P4 STG.E.U16 desc[UR50][R4.64+0x1c0], R136 ;  /* 0x0001c08804004986 */ /* 0x000fe2000c101532 */
[----:B------:R-:W-:-:S02]  /*9e50*/  ISETP.GT.AND P4, PT, R0, 0xe8, PT ;  /* 0x000000e80000780c */ /* 0x000fc40003f84270 */
[----:B------:R-:W-:Y:S01]  /*9e60*/  F2FP.BF16.F32.PACK_AB R139, RZ, R139 ;  /* 0x0000008bff8b723e */ /* 0x000fe200000010ff */
[----:B------:R-:W-:Y:S01]  /*9e70*/  @P5 STG.E.U16 desc[UR50][R4.64+0x1c2], R137 ;  /* 0x0001c28904005986 */ /* 0x000fe2000c101532 */
[----:B------:R-:W-:Y:S02]  /*9e80*/  ISETP.GT.AND P5, PT, R0, 0xe9, PT ;  /* 0x000000e90000780c */ /* 0x000fe40003fa4270 */
[C---:B------:R-:W-:Y:S01]  /*9e90*/  ISETP.GT.AND P2, PT, R2.reuse, RZ, P4 ;  /* 0x000000ff0200720c */ /* 0x040fe20002744270 */
[----:B------:R-:W-:Y:S01]  /*9ea0*/  @P1 STG.E.U16 desc[UR50][R6.64+0x1c0], R138 ;  /* 0x0001c08a06001986 */ /* 0x000fe2000c101532 */
[C---:B------:R-:W-:Y:S02]  /*9eb0*/  ISETP.GT.AND P6, PT, R2.reuse, RZ, P5 ;  /* 0x000000ff0200720c */ /* 0x040fe40002fc4270 */
[----:B------:R-:W-:Y:S01]  /*9ec0*/  ISETP.GT.AND P4, PT, R2, 0x8, P4 ;  /* 0x000000080200780c */ /* 0x000fe20002784270 */
[----:B------:R-:W-:Y:S01]  /*9ed0*/  @P0 STG.E.U16 desc[UR50][R6.64+0x1c2], R139 ;  /* 0x0001c28b06000986 */ /* 0x000fe2000c101532 */
[----:B------:R-:W-:-:S02]  /*9ee0*/  F2FP.BF16.F32.PACK_AB R140, RZ, R140 ;  /* 0x0000008cff8c723e */ /* 0x000fc400000010ff */
[----:B------:R-:W-:Y:S02]  /*9ef0*/  F2FP.BF16.F32.PACK_AB R141, RZ, R141 ;  /* 0x0000008dff8d723e */ /* 0x000fe400000010ff */
[C---:B------:R-:W-:Y:S02]  /*9f00*/  ISETP.GT.AND P3, PT, R0.reuse, 0xf0, PT ;  /* 0x000000f00000780c */ /* 0x040fe40003f64270 */
[----:B------:R-:W-:Y:S01]  /*9f10*/  F2FP.BF16.F32.PACK_AB R142, RZ, R142 ;  /* 0x0000008eff8e723e */ /* 0x000fe200000010ff */
[----:B------:R-:W-:Y:S01]  /*9f20*/  @P2 STG.E.U16 desc[UR50][R4.64+0x1d0], R140 ;  /* 0x0001d08c04002986 */ /* 0x000fe2000c101532 */
[----:B------:R-:W-:Y:S02]  /*9f30*/  ISETP.GT.AND P2, PT, R0, 0xf1, PT ;  /* 0x000000f10000780c */ /* 0x000fe40003f44270 */
[----:B------:R-:W-:Y:S01]  /*9f40*/  F2FP.BF16.F32.PACK_AB R143, RZ, R143 ;  /* 0x0000008fff8f723e */ /* 0x000fe200000010ff */
[----:B------:R-:W-:Y:S01]  /*9f50*/  @P6 STG.E.U16 desc[UR50][R4.64+0x1d2], R141 ;  /* 0x0001d28d04006986 */ /* 0x000fe2000c101532 */
[----:B------:R-:W-:-:S02]  /*9f60*/  ISETP.GT.AND P6, PT, R2, 0x8, P5 ;  /* 0x000000080200780c */ /* 0x000fc40002fc4270 */
[C---:B------:R-:W-:Y:S01]  /*9f70*/  ISETP.GT.AND P5, PT, R2.reuse, RZ, P3 ;  /* 0x000000ff0200720c */ /* 0x040fe20001fa4270 */
[----:B------:R-:W-:Y:S01]  /*9f80*/  @P4 STG.E.U16 desc[UR50][R6.64+0x1d0], R142 ;  /* 0x0001d08e06004986 */ /* 0x000fe2000c101532 */
[C---:B------:R-:W-:Y:S02]  /*9f90*/  ISETP.GT.AND P4, PT, R2.reuse, RZ, P2 ;  /* 0x000000ff0200720c */ /* 0x040fe40001784270 */
[----:B------:R-:W-:Y:S02]  /*9fa0*/  F2FP.BF16.F32.PACK_AB R144, RZ, R144 ;  /* 0x00000090ff90723e */ /* 0x000fe400000010ff */
[----:B------:R-:W-:Y:S02]  /*9fb0*/  ISETP.GT.AND P3, PT, R2, 0x8, P3 ;  /* 0x000000080200780c */ /* 0x000fe40001f64270 */
[C---:B------:R-:W-:Y:S02]  /*9fc0*/  ISETP.GT.AND P0, PT, R0.reuse, 0xf9, PT ;  /* 0x000000f90000780c */ /* 0x040fe40003f04270 */
[----:B------:R-:W-:Y:S01]  /*9fd0*/  ISETP.GT.AND P1, PT, R0, 0xf8, PT ;  /* 0x000000f80000780c */ /* 0x000fe20003f24270 */
[----:B------:R-:W-:Y:S01]  /*9fe0*/  @P6 STG.E.U16 desc[UR50][R6.64+0x1d2], R143 ;  /* 0x0001d28f06006986 */ /* 0x000fe2000c101532 */
[----:B------:R-:W-:-:S02]  /*9ff0*/  ISETP.GT.AND P2, PT, R2, 0x8, P2 ;  /* 0x000000080200780c */ /* 0x000fc40001744270 */
[C---:B------:R-:W-:Y:S01]  /*a000*/  ISETP.GT.AND P6, PT, R2.reuse, RZ, P1 ;  /* 0x000000ff0200720c */ /* 0x040fe20000fc4270 */
[----:B------:R-:W-:Y:S01]  /*a010*/  @P5 STG.E.U16 desc[UR50][R4.64+0x1e0], R144 ;  /* 0x0001e09004005986 */ /* 0x000fe2000c101532 */
[C---:B------:R-:W-:Y:S01]  /*a020*/  ISETP.GT.AND P5, PT, R2.reuse, RZ, P0 ;  /* 0x000000ff0200720c */ /* 0x040fe200007a4270 */
[----:B------:R-:W-:Y:S01]  /*a030*/  @P4 IMAD.MOV.U32 R3, RZ, RZ, R5 ;  /* 0x000000ffff034224 */ /* 0x000fe200078e0005 */
[C---:B------:R-:W-:Y:S02]  /*a040*/  ISETP.GT.AND P1, PT, R2.reuse, 0x8, P1 ;  /* 0x000000080200780c */ /* 0x040fe40000f24270 */
[----:B------:R-:W-:Y:S01]  /*a050*/  ISETP.GT.AND P0, PT, R2, 0x8, P0 ;  /* 0x000000080200780c */ /* 0x000fe20000704270 */
[----:B------:R-:W-:Y:S01]  /*a060*/  @P4 IMAD.MOV.U32 R2, RZ, RZ, R4 ;  /* 0x000000ffff024224 */ /* 0x000fe200078e0004 */
[----:B------:R-:W-:Y:S02]  /*a070*/  F2FP.BF16.F32.PACK_AB R145, RZ, R145 ;  /* 0x00000091ff91723e */ /* 0x000fe400000010ff */
[----:B------:R-:W-:-:S02]  /*a080*/  F2FP.BF16.F32.PACK_AB R146, RZ, R146 ;  /* 0x00000092ff92723e */ /* 0x000fc400000010ff */
[----:B------:R-:W-:Y:S01]  /*a090*/  F2FP.BF16.F32.PACK_AB R147, RZ, R147 ;  /* 0x00000093ff93723e */ /* 0x000fe200000010ff */
[----:B------:R0:W-:Y:S01]  /*a0a0*/  @P4 STG.E.U16 desc[UR50][R2.64+0x1e2], R145 ;  /* 0x0001e29102004986 */ /* 0x0001e2000c101532 */
[----:B------:R-:W-:Y:S02]  /*a0b0*/  F2FP.BF16.F32.PACK_AB R148, RZ, R148 ;  /* 0x00000094ff94723e */ /* 0x000fe400000010ff */
[----:B------:R-:W-:Y:S02]  /*a0c0*/  F2FP.BF16.F32.PACK_AB R149, RZ, R149 ;  /* 0x00000095ff95723e */ /* 0x000fe400000010ff */
[----:B------:R-:W-:Y:S02]  /*a0d0*/  F2FP.BF16.F32.PACK_AB R150, RZ, R150 ;  /* 0x00000096ff96723e */ /* 0x000fe400000010ff */
[----:B------:R-:W-:Y:S01]  /*a0e0*/  F2FP.BF16.F32.PACK_AB R151, RZ, R151 ;  /* 0x00000097ff97723e */ /* 0x000fe200000010ff */
[----:B0-----:R-:W-:Y:S02]  /*a0f0*/  @P3 IMAD.MOV.U32 R2, RZ, RZ, R6 ;  /* 0x000000ffff023224 */ /* 0x001fe400078e0006 */
[----:B------:R-:W-:-:S05]  /*a100*/  @P3 IMAD.MOV.U32 R3, RZ, RZ, R7 ;  /* 0x000000ffff033224 */ /* 0x000fca00078e0007 */
[----:B------:R0:W-:Y:S02]  /*a110*/  @P3 STG.E.U16 desc[UR50][R2.64+0x1e0], R146 ;  /* 0x0001e09202003986 */ /* 0x0001e4000c101532 */
[----:B0-----:R-:W-:Y:S02]  /*a120*/  @P2 IMAD.MOV.U32 R2, RZ, RZ, R6 ;  /* 0x000000ffff022224 */ /* 0x001fe400078e0006 */
[----:B------:R-:W-:-:S05]  /*a130*/  @P2 IMAD.MOV.U32 R3, RZ, RZ, R7 ;  /* 0x000000ffff032224 */ /* 0x000fca00078e0007 */
[----:B------:R0:W-:Y:S02]  /*a140*/  @P2 STG.E.U16 desc[UR50][R2.64+0x1e2], R147 ;  /* 0x0001e29302002986 */ /* 0x0001e4000c101532 */
[----:B0-----:R-:W-:Y:S02]  /*a150*/  @P6 IMAD.MOV.U32 R2, RZ, RZ, R4 ;  /* 0x000000ffff026224 */ /* 0x001fe400078e0004 */
[----:B------:R-:W-:-:S05]  /*a160*/  @P6 IMAD.MOV.U32 R3, RZ, RZ, R5 ;  /* 0x000000ffff036224 */ /* 0x000fca00078e0005 */
[----:B------:R0:W-:Y:S04]  /*a170*/  @P6 STG.E.U16 desc[UR50][R2.64+0x1f0], R148 ;  /* 0x0001f09402006986 */ /* 0x0001e8000c101532 */
[----:B------:R1:W-:Y:S01]  /*a180*/  @P5 STG.E.U16 desc[UR50][R4.64+0x1f2], R149 ;  /* 0x0001f29504005986 */ /* 0x0003e2000c101532 */
[----:B0-----:R-:W-:Y:S02]  /*a190*/  @P1 IMAD.MOV.U32 R2, RZ, RZ, R6 ;  /* 0x000000ffff021224 */ /* 0x001fe400078e0006 */
[----:B------:R-:W-:-:S05]  /*a1a0*/  @P1 IMAD.MOV.U32 R3, RZ, RZ, R7 ;  /* 0x000000ffff031224 */ /* 0x000fca00078e0007 */
[----:B------:R1:W-:Y:S04]  /*a1b0*/  @P1 STG.E.U16 desc[UR50][R2.64+0x1f0], R150 ;  /* 0x0001f09602001986 */ /* 0x0003e8000c101532 */
[----:B------:R1:W-:Y:S02]  /*a1c0*/  @P0 STG.E.U16 desc[UR50][R6.64+0x1f2], R151 ;  /* 0x0001f29706000986 */ /* 0x0003e4000c101532 */
.L_x_285:
[----:B------:R-:W-:Y:S05]  /*a1d0*/  BSYNC B0 ;  /* 0x0000000000007941 */ /* 0x000fea0003800000 */
.L_x_31:
[----:B-1----:R-:W-:Y:S01]  /*a1e0*/  IMAD.U32 R2, RZ, RZ, UR38 ;  /* 0x00000026ff027e24 */ /* 0x002fe2000f8e00ff */
[----:B------:R-:W-:Y:S01]  /*a1f0*/  ULDC.64 UR4, c[0x0][0x650] ;  /* 0x0001940000047ab9 */ /* 0x000fe20000000a00 */
[----:B0-----:R-:W-:Y:S01]  /*a200*/  IMAD.U32 R0, RZ, RZ, UR41 ;  /* 0x00000029ff007e24 */ /* 0x001fe2000f8e00ff */
[----:B------:R0:W-:Y:S01]  /*a210*/  SYNCS.ARRIVE.TRANS64.A1T0 RZ, [R158+UR46], RZ ;  /* 0x000000ff9eff79a7 */ /* 0x0001e2000810002e */
[----:B------:R-:W-:Y:S01]  /*a220*/  IMAD.U32 R3, RZ, RZ, UR39 ;  /* 0x00000027ff037e24 */ /* 0x000fe2000f8e00ff */
[C---:B------:R-:W-:Y:S01]  /*a230*/  LEA R16, P0, R2.reuse, R16, 0x1 ;  /* 0x0000001002107211 */ /* 0x040fe200078008ff */
[----:B-----5:R-:W-:Y:S02]  /*a240*/  IMAD.MOV.U32 R18, RZ, RZ, -0x1 ;  /* 0xffffffffff127424 */ /* 0x020fe400078e00ff */
[----:B------:R-:W-:Y:S01]  /*a250*/  IMAD.MOV.U32 R19, RZ, RZ, -0x1 ;  /* 0xffffffffff137424 */ /* 0x000fe200078e00ff */
[----:B------:R-:W-:Y:S01]  /*a260*/  LEA.HI.X R17, R2, R17, R0, 0x1, P0 ;  /* 0x0000001102117211 */ /* 0x000fe200000f0c00 */
[----:B------:R-:W-:Y:S01]  /*a270*/  IMAD.MOV.U32 R2, RZ, RZ, -0x1 ;  /* 0xffffffffff027424 */ /* 0x000fe200078e00ff */
[----:B------:R-:W-:-:S02]  /*a280*/  ISETP.GE.U32.AND P0, PT, R16, UR4, PT ;  /* 0x0000000410007c0c */ /* 0x000fc4000bf06070 */
[----:B------:R-:W-:Y:S02]  /*a290*/  PRMT R0, RZ, 0x7610, R0 ;  /* 0x00007610ff007816 */ /* 0x000fe40000000000 */
[----:B------:R-:W-:-:S13]  /*a2a0*/  ISETP.GE.U32.AND.EX P0, PT, R17, UR5, PT, P0 ;  /* 0x0000000511007c0c */ /* 0x000fda000bf06100 */
[----:B0-----:R-:W-:Y:S05]  /*a2b0*/  @P0 BRA `(.L_x_286) ;  /* 0x00000004008c0947 */ /* 0x001fea0003800000 */
[----:B------:R-:W0:Y:S01]  /*a2c0*/  S2UR UR7, SR_CTAID.X ;  /* 0x00000000000779c3 */ /* 0x000e220000002500 */
[----:B------:R-:W-:Y:S01]  /*a2d0*/  ULDC.64 UR4, c[0x0][0x628] ;  /* 0x00018a0000047ab9 */ /* 0x000fe20000000a00 */
[----:B------:R-:W-:Y:S01]  /*a2e0*/  ULDC UR6, c[0x0][0x150] ;  /* 0x0000540000067ab9 */ /* 0x000fe20000000800 */
[----:B------:R-:W-:Y:S01]  /*a2f0*/  ISETP.NE.U32.AND P0, PT, RZ, UR4, PT ;  /* 0x00000004ff007c0c */ /* 0x000fe2000bf05070 */
[----:B------:R-:W-:Y:S01]  /*a300*/  ULDC UR15, c[0x0][0x630] ;  /* 0x00018c00000f7ab9 */ /* 0x000fe20000000800 */
[C---:B------:R-:W-:Y:S01]  /*a310*/  R2UR UR16, R16.reuse ;  /* 0x00000000101072ca */ /* 0x040fe200000e0000 */
[----:B------:R-:W-:Y:S01]  /*a320*/  ULDC UR18, c[0x0][0x154] ;  /* 0x0000550000127ab9 */ /* 0x000fe20000000800 */
[----:B------:R-:W-:Y:S01]  /*a330*/  ISETP.NE.AND.EX P0, PT, RZ, UR5, PT, P0 ;  /* 0x00000005ff007c0c */ /* 0x000fe2000bf05300 */
[----:B------:R-:W1:Y:S01]  /*a340*/  S2UR UR19, SR_CTAID.Y ;  /* 0x00000000001379c3 */ /* 0x000e620000002600 */
[----:B------:R-:W-:Y:S02]  /*a350*/  R2UR UR17, R17 ;  /* 0x00000000111172ca */ /* 0x000fe400000e0000 */
[----:B------:R-:W-:-:S02]  /*a360*/  R2UR UR12, R16 ;  /* 0x00000000100c72ca */ /* 0x000fc400000e0000 */
[----:B------:R-:W-:Y:S02]  /*a370*/  R2UR UR13, R17 ;  /* 0x00000000110d72ca */ /* 0x000fe400000e0000 */
[----:B0-----:R-:W-:-:S05]  /*a380*/  I2FP.F32.U32 R0, UR7 ;  /* 0x0000000700007c45 */ /* 0x001fca0008201000 */
[----:B------:R-:W-:-:S04]  /*a390*/  FMUL R0, R0, UR6 ;  /* 0x0000000600007c20 */ /* 0x000fc80008400000 */
[----:B------:R0:W0:Y:S01]  /*a3a0*/  F2I.U32.TRUNC.NTZ R2, R0 ;  /* 0x0000000000027305 */ /* 0x000022000020f000 */
[----:B-1----:R-:W-:Y:S05]  /*a3b0*/  @!P0 BRA `(.L_x_287) ;  /* 0x0000000000308947 */ /* 0x002fea0003800000 */
        /* <DEDUP_REMOVED lines=12> */
.L_x_287:
[----:B------:R-:W-:Y:S01]  /*a480*/  USHF.R.U64 UR6, UR12, UR15, UR13 ;  /* 0x0000000f0c067299 */ /* 0x000fe2000800120d */
[----:B0-----:R-:W-:Y:S01]  /*a490*/  I2FP.F32.U32 R0, UR19 ;  /* 0x0000001300007c45 */ /* 0x001fe20008201000 */
[----:B------:R-:W-:Y:S01]  /*a4a0*/  USHF.R.U32.HI UR4, URZ, UR15, UR13 ;  /* 0x0000000f3f047299 */ /* 0x000fe2000801160d */
[----:B------:R-:W-:Y:S01]  /*a4b0*/  R2UR UR14, R2 ;  /* 0x00000000020e72ca */ /* 0x000fe200000e0000 */
[----:B------:R-:W-:Y:S02]  /*a4c0*/  UIADD3 UR9, UP0, URZ, -UR6, URZ ;  /* 0x800000063f097290 */ /* 0x000fe4000ff1e03f */
[----:B------:R-:W-:Y:S01]  /*a4d0*/  FMUL R0, R0, UR18 ;  /* 0x0000001200007c20 */ /* 0x000fe20008400000 */
[----:B------:R-:W-:Y:S01]  /*a4e0*/  ULDC.64 UR12, c[0x0][0x620] ;  /* 0x00018800000c7ab9 */ /* 0x000fe20000000a00 */
[----:B------:R-:W-:Y:S01]  /*a4f0*/  UIADD3.X UR4, URZ, ~UR4, URZ, UP0, !UPT ;  /* 0x800000043f047290 */ /* 0x000fe200087fe43f */
[----:B------:R-:W-:Y:S01]  /*a500*/  UMOV UR10, UR16 ;  /* 0x00000010000a7c82 */ /* 0x000fe20008000000 */
[----:B------:R-:W-:-:S02]  /*a510*/  UMOV UR11, UR17 ;  /* 0x00000011000b7c82 */ /* 0x000fc40008000000 */
[----:B------:R-:W0:Y:S01]  /*a520*/  F2I.U32.TRUNC.NTZ R0, R0 ;  /* 0x0000000000007305 */ /* 0x000e22000020f000 */
[----:B------:R-:W-:Y:S02]  /*a530*/  UIMAD UR4, UR4, UR12, URZ ;  /* 0x0000000c040472a4 */ /* 0x000fe4000f8e023f */
        /* <DEDUP_REMOVED lines=9> */
[----:B------:R-:W-:Y:S01]  /*a5d0*/  USHF.R.U64 UR12, UR10, UR13, UR11 ;  /* 0x0000000d0a0c7299 */ /* 0x000fe2000800120b */
[----:B0-----:R-:W-:Y:S01]  /*a5e0*/  R2UR UR16, R0 ;  /* 0x00000000001072ca */ /* 0x001fe200000e0000 */
[----:B------:R-:W-:Y:S01]  /*a5f0*/  USHF.R.U32.HI UR10, URZ, UR13, UR11 ;  /* 0x0000000d3f0a7299 */ /* 0x000fe2000801160b */
[----:B------:R-:W-:Y:S01]  /*a600*/  ISETP.NE.AND.EX P0, PT, RZ, UR5, PT, P0 ;  /* 0x00000005ff007c0c */ /* 0x000fe2000bf05300 */
[----:B------:R-:W-:Y:S01]  /*a610*/  ULDC UR17, c[0x0][0x608] ;  /* 0x0001820000117ab9 */ /* 0x000fe20000000800 */
[----:B------:R-:W-:-:S02]  /*a620*/  ULOP3.LUT UR23, URZ, UR18, URZ, 0x33, !UPT ;  /* 0x000000123f177292 */ /* 0x000fc4000f8e333f */
[----:B------:R-:W-:Y:S02]  /*a630*/  USHF.R.U64 UR18, UR12, UR17, UR10 ;  /* 0x000000110c127299 */ /* 0x000fe4000800120a */
[----:B------:R-:W-:Y:S01]  /*a640*/  USHF.R.U32.HI UR10, URZ, UR17, UR10 ;  /* 0x000000113f0a7299 */ /* 0x000fe2000801160a */
[----:B------:R-:W-:Y:S01]  /*a650*/  UMOV UR20, 0x1 ;  /* 0x0000000100147882 */ /* 0x000fe20000000000 */
[----:B------:R-:W-:Y:S02]  /*a660*/  UIADD3 UR14, -UR14, URZ, URZ ;  /* 0x0000003f0e0e7290 */ /* 0x000fe4000fffe13f */
[----:B------:R-:W-:Y:S02]  /*a670*/  USHF.L.U32 UR13, UR20, UR22, URZ ;  /* 0x00000016140d7299 */ /* 0x000fe4000800063f */
[----:B------:R-:W-:Y:S01]  /*a680*/  USHF.R.U64 UR20, UR18, UR22, UR10 ;  /* 0x0000001612147299 */ /* 0x000fe2000800120a */
[----:B------:R-:W-:Y:S01]  /*a690*/  ULDC UR15, c[0x0][0x144] ;  /* 0x00005100000f7ab9 */ /* 0x000fe20000000800 */
[----:B------:R-:W-:Y:S01]  /*a6a0*/  ULDC UR8, c[0x0][0x600] ;  /* 0x0001800000087ab9 */ /* 0x000fe20000000800 */
[----:B------:R-:W-:-:S02]  /*a6b0*/  UIADD3 UR21, -UR16, URZ, URZ ;  /* 0x0000003f10157290 */ /* 0x000fc4000fffe13f */
[----:B------:R-:W-:Y:S02]  /*a6c0*/  USHF.R.U32.HI UR17, URZ, UR22, UR10 ;  /* 0x000000163f117299 */ /* 0x000fe4000801160a */
[----:B------:R-:W-:Y:S02]  /*a6d0*/  UIADD3 UR9, UR8, -0x1, URZ ;  /* 0xffffffff08097890 */ /* 0x000fe4000fffe03f */
        /* <DEDUP_REMOVED lines=16> */
.L_x_288:
[----:B------:R-:W-:Y:S01]  /*a7e0*/  UISETP.NE.AND UP0, UPT, UR40, URZ, UPT ;  /* 0x0000003f2800728c */ /* 0x000fe2000bf05270 */
[----:B------:R-:W-:Y:S01]  /*a7f0*/  IMAD.MOV.U32 R0, RZ, RZ, 0x1 ;  /* 0x00000001ff007424 */ /* 0x000fe200078e00ff */
[----:B------:R-:W-:Y:S01]  /*a800*/  USHF.R.U64 UR4, UR16, UR24, UR17 ;  /* 0x0000001810047299 */ /* 0x000fe20008001211 */
[----:B------:R-:W-:Y:S01]  /*a810*/  IMAD.U32 R19, RZ, RZ, UR6 ;  /* 0x00000006ff137e24 */ /* 0x000fe2000f8e00ff */
[----:B------:R-:W-:Y:S02]  /*a820*/  ULOP3.LUT UR18, UR18, UR23, URZ, 0xc0, !UPT ;  /* 0x0000001712127292 */ /* 0x000fe4000f8ec03f */
[----:B------:R-:W-:Y:S02]  /*a830*/  UIADD3 UR5, -UR4, URZ, URZ ;  /* 0x0000003f04057290 */ /* 0x000fe4000fffe13f */
[----:B------:R-:W-:Y:S02]  /*a840*/  ULOP3.LUT UR9, UR12, UR9, URZ, 0xc0, !UPT ;  /* 0x000000090c097292 */ /* 0x000fe4000f8ec03f */
[----:B------:R-:W-:-:S02]  /*a850*/  UIMAD UR4, UR13, UR4, UR18 ;  /* 0x000000040d0472a4 */ /* 0x000fc4000f8e0212 */
[----:B------:R-:W-:Y:S02]  /*a860*/  @UP0 UIMAD UR22, UR26, UR21, UR19 ;  /* 0x000000151a1602a4 */ /* 0x000fe4000f8e0213 */
[----:B------:R-:W-:Y:S01]  /*a870*/  UIMAD UR5, UR5, UR25, UR20 ;  /* 0x00000019050572a4 */ /* 0x000fe2000f8e0214 */
[----:B------:R-:W-:Y:S02]  /*a880*/  ULDC UR7, c[0x0][0x610] ;  /* 0x0001840000077ab9 */ /* 0x000fe40000000800 */
[----:B------:R-:W-:Y:S02]  /*a890*/  UIMAD UR4, UR4, UR7, UR22 ;  /* 0x00000007040472a4 */ /* 0x000fe4000f8e0216 */
[----:B------:R-:W-:-:S04]  /*a8a0*/  UIMAD UR5, UR5, UR8, UR9 ;  /* 0x00000008050572a4 */ /* 0x000fc8000f8e0209 */
[----:B------:R-:W-:Y:S02]  /*a8b0*/  USEL UR7, UR5, UR4, !UP0 ;  /* 0x0000000405077287 */ /* 0x000fe4000c000000 */
[----:B------:R-:W-:-:S04]  /*a8c0*/  USEL UR4, UR4, UR5, !UP0 ;  /* 0x0000000504047287 */ /* 0x000fc8000c000000 */
[----:B------:R-:W-:Y:S02]  /*a8d0*/  IMAD.U32 R2, RZ, RZ, UR7 ;  /* 0x00000007ff027e24 */ /* 0x000fe4000f8e00ff */
[----:B------:R-:W-:-:S07]  /*a8e0*/  IMAD.U32 R18, RZ, RZ, UR4 ;  /* 0x00000004ff127e24 */ /* 0x000fce000f8e00ff */
.L_x_286:
[----:B------:R-:W-:Y:S02]  /*a8f0*/  LOP3.LUT P0, RZ, R0, 0xff, RZ, 0xc0, !PT ;  /* 0x000000ff00ff7812 */ /* 0x000fe4000780c0ff */
[----:B------:R-:W-:-:S11]  /*a900*/  LOP3.LUT R166, R166, 0x1, RZ, 0x3c, !PT ;  /* 0x00000001a6a67812 */ /* 0x000fd600078e3cff */
[----:B------:R-:W-:Y:S05]  /*a910*/  @P0 BRA `(.L_x_289) ;  /* 0xffffff6800f80947 */ /* 0x000fea000383ffff */
[----:B------:R-:W-:Y:S05]  /*a920*/  EXIT ;  /* 0x000000000000794d */ /* 0x000fea0003800000 */
.L_x_12:
[----:B------:R-:W-:-:S08]  /*a930*/  ISETP.NE.AND P0, PT, RZ, UR8, PT ;  /* 0x00000008ff007c0c */ /* 0x000fd0000bf05270 */
[----:B-----5:R-:W0:-:S00]  /*a940*/  USETMAXREG.DEALLOC.CTAPOOL 0x28 ;  /* 0x00000028000079c8 */ /* 0x020e0000080e0500 */
[----:B------:R-:W-:Y:S05]  /*a950*/  @P0 EXIT ;  /* 0x000000000000094d */ /* 0x000fea0003800000 */
[----:B0-----:R-:W-:Y:S01]  /*a960*/  LOP3.LUT P0, RZ, R5, 0xff, RZ, 0xc0, !PT ;  /* 0x000000ff05ff7812 */ /* 0x001fe2000780c0ff */
[----:B------:R-:W-:Y:S02]  /*a970*/  IMAD.MOV.U32 R8, RZ, RZ, 0x1 ;  /* 0x00000001ff087424 */ /* 0x000fe400078e00ff */
[----:B------:R-:W-:-:S10]  /*a980*/  IMAD.MOV.U32 R0, RZ, RZ, RZ ;  /* 0x000000ffff007224 */ /* 0x000fd400078e00ff */
[----:B------:R-:W-:Y:S05]  /*a990*/  @!P0 BRA `(.L_x_290) ;  /* 0x0000000c00448947 */ /* 0x000fea0003800000 */
[----:B------:R-:W-:Y:S01]  /*a9a0*/  LOP3.LUT P0, RZ, R4, 0x1f, RZ, 0xc0, !PT ;  /* 0x0000001f04ff7812 */ /* 0x000fe2000780c0ff */
[----:B------:R-:W-:Y:S01]  /*a9b0*/  ULDC UR5, c[0x0][0x658] ;  /* 0x0001960000057ab9 */ /* 0x000fe20000000800 */
[----:B------:R-:W-:Y:S01]  /*a9c0*/  UMOV UR6, 0xffffffff ;  /* 0xffffffff00067882 */ /* 0x000fe20000000000 */
[----:B------:R-:W-:Y:S01]  /*a9d0*/  BSSY B0, `(.L_x_290) ;  /* 0x00000cd000007945 */ /* 0x000fe20003800000 */
[----:B------:R-:W-:Y:S01]  /*a9e0*/  USHF.L.U32 UR6, UR6, UR5, URZ ;  /* 0x0000000506067299 */ /* 0x000fe2000800063f */
[C---:B------:R-:W-:Y:S01]  /*a9f0*/  ISETP.NE.AND P3, PT, R3.reuse, RZ, PT ;  /* 0x000000ff0300720c */ /* 0x040fe20003f65270 */
[----:B------:R-:W-:Y:S01]  /*aa00*/  IMAD.MOV.U32 R9, RZ, RZ, 0x1 ;  /* 0x00000001ff097424 */ /* 0x000fe200078e00ff */
[----:B------:R-:W-:Y:S01]  /*aa10*/  ISETP.NE.OR P0, PT, R3, RZ, !P0 ;  /* 0x000000ff0300720c */ /* 0x000fe20004705670 */
[----:B------:R-:W-:Y:S01]  /*aa20*/  IMAD.MOV.U32 R8, RZ, RZ, 0x1 ;  /* 0x00000001ff087424 */ /* 0x000fe200078e00ff */
[----:B------:R-:W-:Y:S01]  /*aa30*/  ULDC UR4, c[0x0][0x600] ;  /* 0x0001800000047ab9 */ /* 0x000fe20000000800 */
[----:B------:R-:W-:Y:S01]  /*aa40*/  IMAD.MOV.U32 R0, RZ, RZ, RZ ;  /* 0x000000ffff007224 */ /* 0x000fe200078e00ff */
[----:B------:R-:W-:Y:S01]  /*aa50*/  UMOV UR7, 0x1 ;  /* 0x0000000100077882 */ /* 0x000fe20000000000 */
[----:B------:R-:W-:-:S02]  /*aa60*/  UIADD3 UR21, UR37, 0x1, URZ ;  /* 0x0000000125157890 */ /* 0x000fc4000fffe03f */
[----:B------:R-:W-:Y:S02]  /*aa70*/  ULOP3.LUT UR13, UR42, 0x2, URZ, 0xfc, !UPT ;  /* 0x000000022a0d7892 */ /* 0x000fe4000f8efc3f */
[----:B------:R-:W-:Y:S02]  /*aa80*/  UIADD3 UR4, UR4, -0x1, URZ ;  /* 0xffffffff04047890 */ /* 0x000fe4000fffe03f */
[----:B------:R-:W-:Y:S02]  /*aa90*/  USHF.L.U32 UR5, UR7, UR5, URZ ;  /* 0x0000000507057299 */ /* 0x000fe4000800063f */
[----:B------:R-:W-:Y:S01]  /*aaa0*/  ULOP3.LUT UR6, URZ, UR6, URZ, 0x33, !UPT ;  /* 0x000000063f067292 */ /* 0x000fe2000f8e333f */
[----:B------:R-:W-:-:S11]  /*aab0*/  ULDC.64 UR30, c[0x0][0x198] ;  /* 0x00006600001e7ab9 */ /* 0x000fd60000000a00 */
.L_x_302:
[----:B------:R-:W-:-:S03]  /*aac0*/  UMOV UR7, 0xffffffff ;  /* 0xffffffff00077882 */ /* 0x000fc60000000000 */
[----:B------:R-:W-:Y:S05]  /*aad0*/  BRA.DIV UR7, `(.L_x_291) ;  /* 0x0000000e07c47947 */ /* 0x000fea000b800000 */
[----:B------:R-:W-:-:S13]  /*aae0*/  ELECT P6, URZ, PT ;  /* 0x00000000003f782f */ /* 0x000fda00038c0000 */
.L_x_313:
[----:B------:R-:W0:Y:S01]  /*aaf0*/  LDC R3, c[0x0][0x28c] ;  /* 0x0000a300ff037b82 */ /* 0x000e220000000800 */
[----:B------:R-:W-:Y:S01]  /*ab00*/  BSSY B1, `(.L_x_292) ;  /* 0x0000044000017945 */ /* 0x000fe20003800000 */
[----:B0-----:R-:W-:-:S13]  /*ab10*/  ISETP.LT.OR P6, PT, R3, 0x1, !P6 ;  /* 0x000000010300780c */ /* 0x001fda00077c1670 */
[----:B------:R-:W-:Y:S05]  /*ab20*/  @P6 BRA `(.L_x_293) ;  /* 0x0000000400046947 */ /* 0x000fea0003800000 */
[----:B------:R-:W-:Y:S02]  /*ab30*/  IMAD.SHL.U32 R6, R2, 0x100, RZ ;  /* 0x0000010002067824 */ /* 0x000fe400078e00ff */
[----:B------:R-:W-:Y:S02]  /*ab40*/  IMAD.SHL.U32 R18, R18, 0x40, RZ ;  /* 0x0000004012127824 */ /* 0x000fe400078e00ff */
[----:B------:R-:W-:Y:S02]  /*ab50*/  IMAD.MOV.U32 R11, RZ, RZ, RZ ;  /* 0x000000ffff0b7224 */ /* 0x000fe400078e00ff */
[----:B------:R-:W-:Y:S02]  /*ab60*/  IMAD.U32 R12, RZ, RZ, UR21 ;  /* 0x00000015ff0c7e24 */ /* 0x000fe4000f8e00ff */
[----:B------:R-:W-:Y:S02]  /*ab70*/  IMAD.MOV.U32 R2, RZ, RZ, R8 ;  /* 0x000000ffff027224 */ /* 0x000fe400078e0008 */
[----:B------:R-:W-:-:S07]  /*ab80*/  IMAD.MOV.U32 R3, RZ, RZ, R0 ;  /* 0x000000ffff037224 */ /* 0x000fce00078e0000 */
.L_x_297:
[----:B------:R-:W0:Y:S01]  /*ab90*/  S2R R5, SR_CgaCtaId ;  /* 0x0000000000057919 */ /* 0x000e220000008800 */
[----:B------:R-:W-:-:S04]  /*aba0*/  MOV R4, 0x400 ;  /* 0x0000040000047802 */ /* 0x000fc80000000f00 */
[----:B0-----:R-:W-:Y:S02]  /*abb0*/  LEA R10, R5, R4, 0x18 ;  /* 0x00000004050a7211 */ /* 0x001fe400078ec0ff */
[----:B------:R-:W-:Y:S01]  /*abc0*/  SHF.L.U32 R4, R2, 0x1f, RZ ;  /* 0x0000001f02047819 */ /* 0x000fe200000006ff */
[----:B------:R-:W0:Y:S02]  /*abd0*/  @!P3 LDC R5, c[0x0][0x500] ;  /* 0x00014000ff05bb82 */ /* 0x000e240000000800 */
[----:B------:R-:W-:-:S04]  /*abe0*/  IMAD R7, R3, 0x8, R10 ;  /* 0x0000000803077824 */ /* 0x000fc800078e020a */
[----:B------:R-:W1:Y:S02]  /*abf0*/  SYNCS.PHASECHK.TRANS64.TRYWAIT P1, [R7+URZ+0x10], R4 ;  /* 0x00001004070075a7 */ /* 0x000e64000802017f */
[----:B-1----:R-:W-:Y:S05]  /*ac00*/  @!P1 BRA `(.L_x_294) ;  /* 0x0000000c00989947 */ /* 0x002fea0003800000 */
.L_x_314:
[----:B------:R-:W-:Y:S01]  /*ac10*/  UPRMT UR7, UR13, 0x9910, URZ ;  /* 0x000099100d077896 */ /* 0x000fe2000800003f */
[----:B0-----:R0:W-:Y:S03]  /*ac20*/  @!P3 SYNCS.ARRIVE.TRANS64 RZ, [R7+URZ], R5 ;  /* 0x0000000507ffb9a7 */ /* 0x0011e6000800003f */
[----:B------:R-:W-:-:S06]  /*ac30*/  UISETP.NE.AND UP0, UPT, UR7, 0x2, UPT ;  /* 0x000000020700788c */ /* 0x000fcc000bf05270 */
[----:B------:R-:W-:-:S13]  /*ac40*/  PLOP3.LUT P1, PT, PT, PT, UP0, 0x80, 0x0 ;  /* 0x000000000000781c */ /* 0x000fda0003f2f008 */
[----:B0-----:R-:W-:Y:S05]  /*ac50*/  @P1 BRA `(.L_x_295) ;  /* 0x0000000000041947 */ /* 0x001fea0003800000 */
[----:B------:R-:W-:Y:S01]  /*ac60*/  BPT.TRAP 0x1 ;  /* 0x000000040000795c */ /* 0x000fe20000300000 */
.L_x_295:
[----:B------:R-:W-:Y:S05]  /*ac70*/  @P0 BRA `(.L_x_296) ;  /* 0x0000000000040947 */ /* 0x000fea0003800000 */
[----:B------:R-:W-:Y:S01]  /*ac80*/  BPT.TRAP 0x1 ;  /* 0x000000040000795c */ /* 0x000fe20000300000 */
.L_x_296:
[--C-:B-1----:R-:W-:Y:S01]  /*ac90*/  IMAD R4, R3, 0x4000, R10.reuse ;  /* 0x0000400003047824 */ /* 0x102fe200078e020a */
[----:B------:R-:W-:Y:S01]  /*aca0*/  R2UR UR34, R11 ;  /* 0x000000000b2272ca */ /* 0x000fe200000e0000 */
[----:B------:R-:W-:Y:S01]  /*acb0*/  IMAD R10, R3, 0x10000, R10 ;  /* 0x00010000030a7824 */ /* 0x000fe200078e020a */
[----:B------:R-:W-:Y:S01]  /*acc0*/  R2UR UR33, R7 ;  /* 0x00000000072172ca */ /* 0x000fe200000e0000 */
[----:B------:R-:W-:Y:S01]  /*acd0*/  VIADD R12, R12, 0xffffffff ;  /* 0xffffffff0c0c7836 */ /* 0x000fe20000000000 */
[----:B------:R-:W-:Y:S01]  /*ace0*/  R2UR UR24, R4 ;  /* 0x00000000041872ca */ /* 0x000fe200000e0000 */
[----:B------:R-:W-:Y:S01]  /*acf0*/  UIADD3 UR14, UP0, UR30, 0xf0, URZ ;  /* 0x000000f01e0e7890 */ /* 0x000fe2000ff1e03f */
[----:B------:R-:W-:Y:S01]  /*ad00*/  R2UR UR8, R10 ;  /* 0x000000000a0872ca */ /* 0x000fe200000e0000 */
[----:B------:R-:W-:Y:S01]  /*ad10*/  UIADD3 UR44, UP1, UR30, 0x1f0, URZ ;  /* 0x000001f01e2c7890 */ /* 0x000fe2000ff3e03f */
[----:B------:R-:W-:Y:S01]  /*ad20*/  R2UR UR36, R19 ;  /* 0x00000000132472ca */ /* 0x000fe200000e0000 */
[----:B------:R-:W-:Y:S01]  /*ad30*/  UIADD3.X UR15, URZ, UR31, URZ, UP0, !UPT ;  /* 0x0000001f3f0f7290 */ /* 0x000fe200087fe43f */
[----:B------:R-:W-:Y:S01]  /*ad40*/  R2UR UR35, R18 ;  /* 0x00000000122372ca */ /* 0x000fe200000e0000 */
[----:B------:R-:W-:Y:S01]  /*ad50*/  UIADD3.X UR45, URZ, UR31, URZ, UP1, !UPT ;  /* 0x0000001f3f2d7290 */ /* 0x000fe20008ffe43f */
[----:B------:R-:W-:Y:S01]  /*ad60*/  R2UR UR19, R6 ;  /* 0x00000000061372ca */ /* 0x000fe200000e0000 */
[----:B------:R-:W-:Y:S01]  /*ad70*/  UIADD3 UR26, UR34, 0x40, URZ ;  /* 0x00000040221a7890 */ /* 0x000fe2000fffe03f */
[----:B------:R-:W-:Y:S01]  /*ad80*/  ISETP.GT.AND P2, PT, R12, 0x1, PT ;  /* 0x000000010c00780c */ /* 0x000fe20003f44270 */
[----:B------:R-:W-:Y:S01]  /*ad90*/  VIADD R3, R3, 0x1 ;  /* 0x0000000103037836 */ /* 0x000fe20000000000 */
[----:B------:R-:W-:Y:S01]  /*ada0*/  UMOV UR22, 0x0 ;  /* 0x0000000000167882 */ /* 0x000fe20000000000 */
[----:B------:R-:W-:Y:S01]  /*adb0*/  UIADD3 UR32, UR24, 0x100, URZ ;  /* 0x0000010018207890 */ /* 0x000fe2000fffe03f */
[----:B------:R-:W-:Y:S01]  /*adc0*/  VIADD R11, R11, 0x80 ;  /* 0x000000800b0b7836 */ /* 0x000fe20000000000 */
[----:B------:R-:W-:Y:S01]  /*add0*/  UIADD3 UR24, UR24, 0x2100, URZ ;  /* 0x0000210018187890 */ /* 0x000fe2000fffe03f */
[----:B------:R-:W-:Y:S01]  /*ade0*/  ISETP.NE.AND P1, PT, R3, 0x2, PT ;  /* 0x000000020300780c */ /* 0x000fe20003f25270 */
[----:B------:R-:W-:-:S02]  /*adf0*/  UIADD3 UR16, UR8, 0x8100, URZ ;  /* 0x0000810008107890 */ /* 0x000fc4000fffe03f */
[----:B------:R-:W-:Y:S01]  /*ae00*/  UIADD3 UR8, UR8, 0x10100, URZ ;  /* 0x0001010008087890 */ /* 0x000fe2000fffe03f */
[----:B------:R-:W-:Y:S01]  /*ae10*/  SEL R5, RZ, 0x1, P1 ;  /* 0x00000001ff057807 */ /* 0x000fe20000800000 */
[----:B------:R-:W-:Y:S01]  /*ae20*/  UMOV UR23, 0x10000000 ;  /* 0x1000000000177882 */ /* 0x000fe20000000000 */
[----:B------:R-:W-:Y:S01]  /*ae30*/  UMOV UR25, UR33 ;  /* 0x0000002100197c82 */ /* 0x000fe20008000000 */
[----:B------:R-:W-:Y:S01]  /*ae40*/  UMOV UR28, UR36 ;  /* 0x00000024001c7c82 */ /* 0x000fe20008000000 */
[----:B------:R-:W-:Y:S01]  /*ae50*/  UMOV UR27, UR35 ;  /* 0x00000023001b7c82 */ /* 0x000fe20008000000 */
[----:B------:R-:W-:Y:S01]  /*ae60*/  UMOV UR17, UR33 ;  /* 0x0000002100117c82 */ /* 0x000fe20008000000 */
[----:B------:R-:W-:Y:S01]  /*ae70*/  UMOV UR18, UR34 ;  /* 0x0000002200127c82 */ /* 0x000fe20008000000 */
[----:B------:R-:W-:Y:S01]  /*ae80*/  UMOV UR20, UR36 ;  /* 0x0000002400147c82 */ /* 0x000fe20008000000 */
[----:B------:R0:W-:Y:S01]  /*ae90*/  UTMALDG.3D [UR32], [UR14], desc[UR22] ;  /* 0x000016200e0075b4 */ /* 0x0001e20008011000 */
[----:B------:R-:W-:Y:S01]  /*aea0*/  UMOV UR9, UR33 ;  /* 0x0000002100097c82 */ /* 0x000fe20008000000 */
[----:B------:R-:W-:Y:S01]  /*aeb0*/  UMOV UR11, UR19 ;  /* 0x00000013000b7c82 */ /* 0x000fe20008000000 */
[----:B------:R-:W-:Y:S01]  /*aec0*/  UMOV UR12, UR36 ;  /* 0x00000024000c7c82 */ /* 0x000fe20008000000 */
[----:B------:R-:W-:Y:S01]  /*aed0*/  UMOV UR10, UR26 ;  /* 0x0000001a000a7c82 */ /* 0x000fe20008000000 */
[----:B------:R-:W-:-:S02]  /*aee0*/  LOP3.LUT R2, R2, R5, RZ, 0x3c, !PT ;  /* 0x0000000502027212 */ /* 0x000fc400078e3cff */
[----:B------:R-:W-:Y:S01]  /*aef0*/  SEL R3, R3, RZ, P1 ;  /* 0x000000ff03037207 */ /* 0x000fe20000800000 */
[----:B------:R0:W-:Y:S01]  /*af00*/  UTMALDG.3D [UR24], [UR14], desc[UR22] ;  /* 0x000016180e0075b4 */ /* 0x0001e20008011000 */
[----:B------:R0:W-:Y:S01]  /*af10*/  UTMALDG.3D [UR16], [UR44], desc[UR22] ;  /* 0x000016102c0075b4 */ /* 0x0001e20008011000 */
[----:B------:R0:W-:Y:S02]  /*af20*/  UTMALDG.3D [UR8], [UR44], desc[UR22] ;  /* 0x000016082c0075b4 */ /* 0x0001e40008011000 */
[----:B0-----:R-:W-:Y:S05]  /*af30*/  @P2 BRA `(.L_x_297) ;  /* 0xfffffffc00142947 */ /* 0x001fea000383ffff */
.L_x_293:
[----:B------:R-:W-:Y:S05]  /*af40*/  BSYNC B1 ;  /* 0x0000000000017941 */ /* 0x000fea0003800000 */
.L_x_292:
[----:B------:R-:W-:Y:S01]  /*af50*/  LOP3.LUT P4, RZ, R9, 0xff, RZ, 0xc0, !PT ;  /* 0x000000ff09ff7812 */ /* 0x000fe2000788c0ff */
[----:B------:R-:W-:Y:S01]  /*af60*/  VIADD R0, R0, UR37 ;  /* 0x0000002500007c36 */ /* 0x000fe20008000000 */
[----:B------:R-:W-:Y:S01]  /*af70*/  ULDC.64 UR8, c[0x0][0x650] ;  /* 0x0001940000087ab9 */ /* 0x000fe20000000a00 */
[----:B------:R-:W-:Y:S01]  /*af80*/  BSSY B1, `(.L_x_298) ;  /* 0x000006f000017945 */ /* 0x000fe20003800000 */
[----:B------:R-:W-:Y:S01]  /*af90*/  IMAD.MOV.U32 R18, RZ, RZ, -0x1 ;  /* 0xffffffffff127424 */ /* 0x000fe200078e00ff */
[----:B------:R-:W-:Y:S01]  /*afa0*/  PRMT R9, RZ, 0x7610, R9 ;  /* 0x00007610ff097816 */ /* 0x000fe20000000009 */
[----:B------:R-:W-:Y:S01]  /*afb0*/  IMAD.MOV.U32 R19, RZ, RZ, -0x1 ;  /* 0xffffffffff137424 */ /* 0x000fe200078e00ff */
[C---:B------:R-:W-:Y:S02]  /*afc0*/  ISETP.GT.U32.AND P1, PT, R0.reuse, 0x1, PT ;  /* 0x000000010000780c */ /* 0x040fe40003f24070 */
[----:B------:R-:W-:Y:S02]  /*afd0*/  SHF.R.U32.HI R2, RZ, 0x1, R0 ;  /* 0x00000001ff027819 */ /* 0x000fe40000011600 */
[----:B------:R-:W-:-:S02]  /*afe0*/  LOP3.LUT R0, R0, 0x1, RZ, 0xc0, !PT ;  /* 0x0000000100007812 */ /* 0x000fc400078ec0ff */
[----:B------:R-:W0:Y:S01]  /*aff0*/  @P4 S2R R4, SR_CgaCtaId ;  /* 0x0000000000044919 */ /* 0x000e220000008800 */
[----:B------:R-:W-:Y:S02]  /*b000*/  @P4 MOV R3, 0x400 ;  /* 0x0000040000034802 */ /* 0x000fe40000000f00 */
[----:B------:R-:W-:-:S04]  /*b010*/  LOP3.LUT R2, R2, 0x1, RZ, 0xc0, !PT ;  /* 0x0000000102027812 */ /* 0x000fc800078ec0ff */
[----:B------:R-:W-:Y:S02]  /*b020*/  ISETP.NE.U32.AND P2, PT, R2, 0x1, PT ;  /* 0x000000010200780c */ /* 0x000fe40003f45070 */
[----:B0-----:R-:W-:Y:S01]  /*b030*/  @P4 LEA R3, R4, R3, 0x18 ;  /* 0x0000000304034211 */ /* 0x001fe200078ec0ff */
[----:B------:R-:W-:-:S03]  /*b040*/  IMAD.U32 R4, RZ, RZ, UR37 ;  /* 0x00000025ff047e24 */ /* 0x000fc6000f8e00ff */
[----:B------:R0:W-:Y:S01]  /*b050*/  @P4 SYNCS.ARRIVE.TRANS64.A1T0 RZ, [R3+URZ+0x58], RZ ;  /* 0x000058ff03ff49a7 */ /* 0x0001e2000810003f */
[----:B------:R-:W-:Y:S02]  /*b060*/  IADD3 R16, P4, R16, UR38, RZ ;  /* 0x0000002610107c10 */ /* 0x000fe4000ff9e0ff */
[----:B------:R-:W-:Y:S02]  /*b070*/  ISETP.LT.U32.AND P1, PT, R4, 0x2, P1 ;  /* 0x000000020400780c */ /* 0x000fe40000f21070 */
[----:B------:R-:W-:Y:S02]  /*b080*/  IADD3.X R17, R17, UR41, RZ, P4, !PT ;  /* 0x0000002911117c10 */ /* 0x000fe4000a7fe4ff */
[----:B------:R-:W-:Y:S02]  /*b090*/  ISETP.GE.U32.AND P4, PT, R16, UR8, PT ;  /* 0x0000000810007c0c */ /* 0x000fe4000bf86070 */
[----:B0-----:R-:W-:Y:S02]  /*b0a0*/  SEL R3, RZ, 0x1, !P1 ;  /* 0x00000001ff037807 */ /* 0x001fe40004800000 */
[----:B------:R-:W-:-:S02]  /*b0b0*/  ISETP.GE.U32.AND.EX P1, PT, R17, UR9, PT, P4 ;  /* 0x0000000911007c0c */ /* 0x000fc4000bf26140 */
[----:B------:R-:W-:-:S04]  /*b0c0*/  ISETP.GT.U32.AND P2, PT, R4, 0x1, !P2 ;  /* 0x000000010400780c */ /* 0x000fc80005744070 */
[----:B------:R-:W-:-:S04]  /*b0d0*/  SEL R2, RZ, 0x1, !P2 ;  /* 0x00000001ff027807 */ /* 0x000fc80005000000 */
[--C-:B------:R-:W-:Y:S01]  /*b0e0*/  LOP3.LUT R8, R2, R8, R3.reuse, 0x96, !PT ;  /* 0x0000000802087212 */ /* 0x100fe200078e9603 */
[----:B------:R-:W-:Y:S01]  /*b0f0*/  IMAD.MOV.U32 R2, RZ, RZ, -0x1 ;  /* 0xffffffffff027424 */ /* 0x000fe200078e00ff */
[----:B------:R-:W-:Y:S01]  /*b100*/  PRMT R3, RZ, 0x7610, R3 ;  /* 0x00007610ff037816 */ /* 0x000fe20000000003 */
[----:B------:R-:W-:Y:S06]  /*b110*/  @P1 BRA `(.L_x_299) ;  /* 0x0000000400541947 */ /* 0x000fec0003800000 */
[----:B------:R-:W0:Y:S01]  /*b120*/  S2UR UR7, SR_CTAID.X ;  /* 0x00000000000779c3 */ /* 0x000e220000002500 */
[----:B------:R-:W-:Y:S01]  /*b130*/  ULDC.64 UR8, c[0x0][0x628] ;  /* 0x00018a0000087ab9 */ /* 0x000fe20000000a00 */
[----:B------:R-:W-:Y:S01]  /*b140*/  ULDC UR10, c[0x0][0x150] ;  /* 0x00005400000a7ab9 */ /* 0x000fe20000000800 */
[----:B------:R-:W-:Y:S01]  /*b150*/  ISETP.NE.U32.AND P1, PT, RZ, UR8, PT ;  /* 0x00000008ff007c0c */ /* 0x000fe2000bf25070 */
[----:B------:R-:W-:Y:S01]  /*b160*/  ULDC UR11, c[0x0][0x630] ;  /* 0x00018c00000b7ab9 */ /* 0x000fe20000000800 */
[----:B------:R-:W-:Y:S01]  /*b170*/  ULDC UR14, c[0x0][0x154] ;  /* 0x00005500000e7ab9 */ /* 0x000fe20000000800 */
[----:B------:R-:W-:Y:S01]  /*b180*/  IMAD.MOV.U32 R2, RZ, RZ, R16 ;  /* 0x000000ffff027224 */ /* 0x000fe200078e0010 */
[----:B------:R-:W-:Y:S01]  /*b190*/  ISETP.NE.AND.EX P1, PT, RZ, UR9, PT, P1 ;  /* 0x00000009ff007c0c */ /* 0x000fe2000bf25310 */
[----:B------:R-:W1:Y:S01]  /*b1a0*/  S2UR UR12, SR_CTAID.Y ;  /* 0x00000000000c79c3 */ /* 0x000e620000002600 */
[----:B0-----:R-:W-:-:S05]  /*b1b0*/  I2FP.F32.U32 R3, UR7 ;  /* 0x0000000700037c45 */ /* 0x001fca0008201000 */
[----:B------:R-:W-:Y:S01]  /*b1c0*/  FMUL R10, R3, UR10 ;  /* 0x0000000a030a7c20 */ /* 0x000fe20008400000 */
[----:B------:R-:W-:-:S05]  /*b1d0*/  IMAD.MOV.U32 R3, RZ, RZ, R17 ;  /* 0x000000ffff037224 */ /* 0x000fca00078e0011 */
[----:B------:R-:W-:Y:S05]  /*b1e0*/  @!P1 BRA `(.L_x_300) ;  /* 0x0000000000289947 */ /* 0x000fea0003800000 */
[----:B------:R-:W-:Y:S02]  /*b1f0*/  ULDC UR10, c[0x0][0x634] ;  /* 0x00018d00000a7ab9 */ /* 0x000fe40000000800 */
[----:B------:R-:W-:-:S05]  /*b200*/  IADD3 R7, P1, R16, UR10, RZ ;  /* 0x0000000a10077c10 */ /* 0x000fca000ff3e0ff */
[----:B------:R-:W-:-:S04]  /*b210*/  IMAD.X R11, RZ, RZ, R17, P1 ;  /* 0x000000ffff0b7224 */ /* 0x000fc800008e0611 */
[----:B------:R-:W-:-:S04]  /*b220*/  IMAD.WIDE.U32 R4, R11, UR8, RZ ;  /* 0x000000080b047c25 */ /* 0x000fc8000f8e00ff */
[----:B------:R-:W-:-:S04]  /*b230*/  IMAD.WIDE.U32 R4, P1, R7, UR9, R4 ;  /* 0x0000000907047c25 */ /* 0x000fc8000f820004 */
[----:B------:R-:W-:-:S04]  /*b240*/  IMAD.WIDE.U32 R6, R7, UR8, RZ ;  /* 0x0000000807067c25 */ /* 0x000fc8000f8e00ff */
[----:B------:R-:W-:Y:S01]  /*b250*/  IMAD.X R3, RZ, RZ, RZ, P1 ;  /* 0x000000ffff037224 */ /* 0x000fe200008e06ff */
[----:B------:R-:W-:Y:S01]  /*b260*/  IADD3 RZ, P1, R7, R4, RZ ;  /* 0x0000000407ff7210 */ /* 0x000fe20007f3e0ff */
[----:B------:R-:W-:-:S04]  /*b270*/  IMAD.MOV.U32 R2, RZ, RZ, R5 ;  /* 0x000000ffff027224 */ /* 0x000fc800078e0005 */
[----:B------:R-:W-:-:S08]  /*b280*/  IMAD.WIDE.U32.X R2, R11, UR9, R2, P1 ;  /* 0x000000090b027c25 */ /* 0x000fd000088e0402 */
.L_x_300:
[--C-:B------:R-:W-:Y:S01]  /*b290*/  SHF.R.U64 R19, R2, UR11, R3.reuse ;  /* 0x0000000b02137c19 */ /* 0x100fe20008001203 */
[----:B------:R-:W0:Y:S01]  /*b2a0*/  F2I.U32.TRUNC.NTZ R10, R10 ;  /* 0x0000000a000a7305 */ /* 0x000e22000020f000 */
[----:B------:R-:W-:Y:S01]  /*b2b0*/  SHF.R.U32.HI R2, RZ, UR11, R3 ;  /* 0x0000000bff027c19 */ /* 0x000fe20008011603 */
[----:B------:R-:W-:Y:S01]  /*b2c0*/  ULDC.64 UR8, c[0x0][0x620] ;  /* 0x0001880000087ab9 */ /* 0x000fe20000000a00 */
[----:B------:R-:W-:Y:S01]  /*b2d0*/  IADD3 R5, P1, RZ, -R19, RZ ;  /* 0x80000013ff057210 */ /* 0x000fe20007f3e0ff */
[----:B------:R-:W2:Y:S01]  /*b2e0*/  LDC R15, c[0x0][0x610] ;  /* 0x00018400ff0f7b82 */ /* 0x000ea20000000800 */
[----:B-1----:R-:W-:Y:S01]  /*b2f0*/  I2FP.F32.U32 R4, UR12 ;  /* 0x0000000c00047c45 */ /* 0x002fe20008201000 */
[----:B------:R-:W-:Y:S01]  /*b300*/  ULDC UR11, c[0x0][0x658] ;  /* 0x00019600000b7ab9 */ /* 0x000fe20000000800 */
[----:B------:R-:W-:Y:S01]  /*b310*/  ULDC UR16, c[0x0][0x648] ;  /* 0x0001920000107ab9 */ /* 0x000fe20000000800 */
[----:B------:R-:W-:Y:S02]  /*b320*/  IMAD.X R2, RZ, RZ, ~R2, P1 ;  /* 0x000000ffff027224 */ /* 0x000fe400008e0e02 */
[----:B------:R-:W-:Y:S01]  /*b330*/  FMUL R6, R4, UR14 ;  /* 0x0000000e04067c20 */ /* 0x000fe20008400000 */
[----:B------:R-:W-:Y:S01]  /*b340*/  ULDC.64 UR14, c[0x0][0x640] ;  /* 0x00019000000e7ab9 */ /* 0x000fe20000000a00 */
[----:B------:R-:W-:Y:S01]  /*b350*/  IMAD R4, R2, UR8, RZ ;  /* 0x0000000802047c24 */ /* 0x000fe2000f8e02ff */
[----:B------:R-:W-:Y:S01]  /*b360*/  ISETP.NE.U32.AND P1, PT, RZ, UR14, PT ;  /* 0x0000000eff007c0c */ /* 0x000fe2000bf25070 */
[C---:B------:R-:W-:Y:S01]  /*b370*/  IMAD.WIDE.U32 R2, R5.reuse, UR8, R16 ;  /* 0x0000000805027c25 */ /* 0x040fe2000f8e0010 */
[----:B0-----:R-:W-:Y:S01]  /*b380*/  R2UR UR8, R10 ;  /* 0x000000000a0872ca */ /* 0x001fe200000e0000 */
[----:B------:R-:W0:Y:S01]  /*b390*/  F2I.U32.TRUNC.NTZ R6, R6 ;  /* 0x0000000600067305 */ /* 0x000e22000020f000 */
[----:B------:R-:W-:Y:S01]  /*b3a0*/  ISETP.NE.AND.EX P1, PT, RZ, UR15, PT, P1 ;  /* 0x0000000fff007c0c */ /* 0x000fe2000bf25310 */
[----:B------:R-:W-:Y:S01]  /*b3b0*/  IMAD R5, R5, UR9, R4 ;  /* 0x0000000905057c24 */ /* 0x000fe2000f8e0204 */
[----:B------:R-:W-:-:S03]  /*b3c0*/  ULDC UR9, c[0x0][0x618] ;  /* 0x0001860000097ab9 */ /* 0x000fc60000000800 */
[----:B------:R-:W-:-:S05]  /*b3d0*/  IMAD.IADD R3, R3, 0x1, R5 ;  /* 0x0000000103037824 */ /* 0x000fca00078e0205 */
[--C-:B------:R-:W-:Y:S02]  /*b3e0*/  SHF.R.U64 R10, R2, UR9, R3.reuse ;  /* 0x00000009020a7c19 */ /* 0x100fe40008001203 */
[----:B------:R-:W-:Y:S01]  /*b3f0*/  SHF.R.U32.HI R3, RZ, UR9, R3 ;  /* 0x00000009ff037c19 */ /* 0x000fe20008011603 */
[----:B------:R-:W-:Y:S01]  /*b400*/  ULDC UR9, c[0x0][0x608] ;  /* 0x0001820000097ab9 */ /* 0x000fe20000000800 */
[----:B0-----:R-:W-:Y:S02]  /*b410*/  R2UR UR10, R6 ;  /* 0x00000000060a72ca */ /* 0x001fe400000e0000 */
[--C-:B------:R-:W-:Y:S02]  /*b420*/  SHF.R.U64 R12, R10, UR9, R3.reuse ;  /* 0x000000090a0c7c19 */ /* 0x100fe40008001203 */
[----:B------:R-:W-:Y:S01]  /*b430*/  SHF.R.U32.HI R3, RZ, UR9, R3 ;  /* 0x00000009ff037c19 */ /* 0x000fe20008011603 */
[----:B------:R-:W-:-:S03]  /*b440*/  UIADD3 UR9, -UR8, URZ, URZ ;  /* 0x0000003f08097290 */ /* 0x000fc6000fffe13f */
[--C-:B------:R-:W-:Y:S01]  /*b450*/  SHF.R.U64 R13, R12, UR11, R3.reuse ;  /* 0x0000000b0c0d7c19 */ /* 0x100fe20008001203 */
[----:B------:R-:W-:Y:S01]  /*b460*/  ULDC UR8, c[0x0][0x144] ;  /* 0x0000510000087ab9 */ /* 0x000fe20000000800 */
[----:B------:R-:W-:-:S03]  /*b470*/  SHF.R.U32.HI R3, RZ, UR11, R3 ;  /* 0x0000000bff037c19 */ /* 0x000fc60008011603 */
[----:B------:R-:W-:Y:S01]  /*b480*/  IMAD.MOV.U32 R2, RZ, RZ, R13 ;  /* 0x000000ffff027224 */ /* 0x000fe200078e000d */
[----:B------:R-:W-:Y:S06]  /*b490*/  @!P1 BRA `(.L_x_301) ;  /* 0x0000000000289947 */ /* 0x000fec0003800000 */
        /* <DEDUP_REMOVED lines=10> */
.L_x_301:
[----:B------:R-:W-:Y:S01]  /*b540*/  UISETP.NE.AND UP0, UPT, UR40, URZ, UPT ;  /* 0x0000003f2800728c */ /* 0x000fe2000bf05270 */
[----:B------:R-:W-:Y:S01]  /*b550*/  SHF.R.U64 R3, R2, UR16, R3 ;  /* 0x0000001002037c19 */ /* 0x000fe20008001203 */
[----:B------:R-:W-:Y:S01]  /*b560*/  UIADD3 UR10, -UR10, URZ, URZ ;  /* 0x0000003f0a0a7290 */ /* 0x000fe2000fffe13f */
[----:B------:R-:W-:Y:S01]  /*b570*/  LOP3.LUT R2, R12, UR6, RZ, 0xc0, !PT ;  /* 0x000000060c027c12 */ /* 0x000fe2000f8ec0ff */
[----:B------:R-:W-:Y:S01]  /*b580*/  UIMAD UR7, UR8, UR9, UR7 ;  /* 0x00000009080772a4 */ /* 0x000fe2000f8e0207 */
[----:B------:R-:W-:Y:S01]  /*b590*/  LOP3.LUT R5, R10, UR4, RZ, 0xc0, !PT ;  /* 0x000000040a057c12 */ /* 0x000fe2000f8ec0ff */
[----:B------:R-:W-:Y:S01]  /*b5a0*/  IMAD.MOV R4, RZ, RZ, -R3 ;  /* 0x000000ffff047224 */ /* 0x000fe200078e0a03 */
[----:B------:R-:W-:Y:S01]  /*b5b0*/  ULDC UR8, c[0x0][0x148] ;  /* 0x0000520000087ab9 */ /* 0x000fe20000000800 */
[----:B------:R-:W-:Y:S01]  /*b5c0*/  IMAD R18, R3, UR5, R2 ;  /* 0x0000000503127c24 */ /* 0x000fe2000f8e0202 */
[----:B------:R-:W-:Y:S01]  /*b5d0*/  PLOP3.LUT P1, PT, PT, PT, UP0, 0x80, 0x0 ;  /* 0x000000000000781c */ /* 0x000fe20003f2f008 */
[----:B------:R-:W-:Y:S01]  /*b5e0*/  IMAD.MOV.U32 R3, RZ, RZ, 0x1 ;  /* 0x00000001ff037424 */ /* 0x000fe200078e00ff */
[----:B------:R-:W-:-:S03]  /*b5f0*/  @UP0 UIMAD UR7, UR8, UR10, UR12 ;  /* 0x0000000a080702a4 */ /* 0x000fc6000f8e020c */
[----:B------:R-:W-:Y:S02]  /*b600*/  ULDC UR8, c[0x0][0x638] ;  /* 0x00018e0000087ab9 */ /* 0x000fe40000000800 */
[----:B------:R-:W-:Y:S02]  /*b610*/  IMAD R2, R4, UR8, R13 ;  /* 0x0000000804027c24 */ /* 0x000fe4000f8e020d */
[----:B--2---:R-:W-:Y:S01]  /*b620*/  IMAD R18, R18, R15, UR7 ;  /* 0x0000000712127e24 */ /* 0x004fe2000f8e020f */
[----:B------:R-:W-:Y:S02]  /*b630*/  ULDC UR7, c[0x0][0x600] ;  /* 0x0001800000077ab9 */ /* 0x000fe40000000800 */
[----:B------:R-:W-:-:S05]  /*b640*/  IMAD R5, R2, UR7, R5 ;  /* 0x0000000702057c24 */ /* 0x000fca000f8e0205 */
[----:B------:R-:W-:Y:S02]  /*b650*/  SEL R2, R5, R18, !P1 ;  /* 0x0000001205027207 */ /* 0x000fe40004800000 */
[----:B------:R-:W-:-:S07]  /*b660*/  SEL R18, R18, R5, !P1 ;  /* 0x0000000512127207 */ /* 0x000fce0004800000 */
.L_x_299:
[----:B------:R-:W-:Y:S05]  /*b670*/  BSYNC B1 ;  /* 0x0000000000017941 */ /* 0x000fea0003800000 */
.L_x_298:
[----:B------:R-:W-:-:S13]  /*b680*/  LOP3.LUT P1, RZ, R3, 0xff, RZ, 0xc0, !PT ;  /* 0x000000ff03ff7812 */ /* 0x000fda000782c0ff */
[----:B------:R-:W-:Y:S05]  /*b690*/  @P1 BRA `(.L_x_302) ;  /* 0xfffffff400081947 */ /* 0x000fea000383ffff */
[----:B------:R-:W-:Y:S05]  /*b6a0*/  BSYNC B0 ;  /* 0x0000000000007941 */ /* 0x000fea0003800000 */
.L_x_290:
[----:B------:R-:W-:-:S03]  /*b6b0*/  UMOV UR7, 0xffffffff ;  /* 0xffffffff00077882 */ /* 0x000fc60000000000 */
[----:B------:R-:W-:Y:S05]  /*b6c0*/  BRA.DIV UR7, `(.L_x_303) ;  /* 0x0000000207fc7947 */ /* 0x000fea000b800000 */
[----:B------:R-:W-:-:S13]  /*b6d0*/  ELECT P6, URZ, PT ;  /* 0x00000000003f782f */ /* 0x000fda00038c0000 */
.L_x_317:
[----:B------:R-:W-:Y:S04]  /*b6e0*/  BSSY B0, `(.L_x_304) ;  /* 0x000001a000007945 */ /* 0x000fe80003800000 */
[----:B------:R-:W-:Y:S05]  /*b6f0*/  @!P6 BRA `(.L_x_305) ;  /* 0x000000000060e947 */ /* 0x000fea0003800000 */
[----:B------:R-:W-:-:S04]  /*b700*/  ULOP3.LUT UR7, UR42, 0x2, URZ, 0xfc, !UPT ;  /* 0x000000022a077892 */ /* 0x000fc8000f8efc3f */
[----:B------:R-:W-:-:S06]  /*b710*/  UISETP.NE.AND UP0, UPT, UR7, 0x3, UPT ;  /* 0x000000030700788c */ /* 0x000fcc000bf05270 */
[----:B------:R-:W-:-:S13]  /*b720*/  PLOP3.LUT P0, PT, PT, PT, UP0, 0x80, 0x0 ;  /* 0x000000000000781c */ /* 0x000fda0003f0f008 */
[----:B------:R-:W-:Y:S05]  /*b730*/  @!P0 BRA `(.L_x_306) ;  /* 0x0000000000048947 */ /* 0x000fea0003800000 */
[----:B------:R-:W-:Y:S01]  /*b740*/  BPT.TRAP 0x1 ;  /* 0x000000040000795c */ /* 0x000fe20000300000 */
.L_x_306:
[----:B------:R-:W0:Y:S01]  /*b750*/  S2R R3, SR_CgaCtaId ;  /* 0x0000000000037919 */ /* 0x000e220000008800 */
[----:B------:R-:W-:-:S04]  /*b760*/  MOV R2, 0x400 ;  /* 0x0000040000027802 */ /* 0x000fc80000000f00 */
[----:B0-----:R-:W-:Y:S02]  /*b770*/  LEA R3, R3, R2, 0x18 ;  /* 0x0000000203037211 */ /* 0x001fe400078ec0ff */
[----:B------:R-:W-:-:S03]  /*b780*/  SHF.L.U32 R2, R8, 0x1f, RZ ;  /* 0x0000001f08027819 */ /* 0x000fc600000006ff */
[----:B------:R-:W-:-:S04]  /*b790*/  VIADD R3, R3, 0x10 ;  /* 0x0000001003037836 */ /* 0x000fc80000000000 */
[C---:B------:R-:W-:Y:S02]  /*b7a0*/  IMAD R7, R0.reuse, 0x8, R3 ;  /* 0x0000000800077824 */ /* 0x040fe400078e0203 */
[----:B------:R-:W-:Y:S02]  /*b7b0*/  VIADD R0, R0, 0x1 ;  /* 0x0000000100007836 */ /* 0x000fe40000000000 */
[----:B------:R-:W0:Y:S03]  /*b7c0*/  SYNCS.PHASECHK.TRANS64.TRYWAIT P0, [R7+URZ], R2 ;  /* 0x00000002070075a7 */ /* 0x000e26000800017f */
[----:B------:R-:W-:-:S04]  /*b7d0*/  ISETP.NE.AND P1, PT, R0, 0x2, PT ;  /* 0x000000020000780c */ /* 0x000fc80003f25270 */
[----:B------:R-:W-:Y:S02]  /*b7e0*/  SEL R5, RZ, 0x1, P1 ;  /* 0x00000001ff057807 */ /* 0x000fe40000800000 */
[----:B------:R-:W-:Y:S02]  /*b7f0*/  SEL R0, R0, RZ, P1 ;  /* 0x000000ff00007207 */ /* 0x000fe40000800000 */
[----:B------:R-:W-:Y:S01]  /*b800*/  LOP3.LUT R5, R8, R5, RZ, 0x3c, !PT ;  /* 0x0000000508057212 */ /* 0x000fe200078e3cff */
[----:B0-----:R-:W-:Y:S06]  /*b810*/  @!P0 BRA `(.L_x_307) ;  /* 0x0000000000c88947 */ /* 0x001fec0003800000 */
.L_x_318:
[----:B------:R-:W-:Y:S01]  /*b820*/  IMAD R3, R0, 0x8, R3 ;  /* 0x0000000800037824 */ /* 0x000fe200078e0203 */
[----:B------:R-:W-:-:S07]  /*b830*/  SHF.L.U32 R0, R5, 0x1f, RZ ;  /* 0x0000001f05007819 */ /* 0x000fce00000006ff */
.L_x_308:
[----:B-1----:R1:W2:Y:S02]  /*b840*/  SYNCS.PHASECHK.TRANS64.TRYWAIT P0, [R3+URZ], R0 ;  /* 0x00000000030075a7 */ /* 0x0022a4000800017f */
[----:B--2---:R-:W-:Y:S05]  /*b850*/  @!P0 NANOSLEEP.SYNCS 0x989680 ;  /* 0x009896800000895d */ /* 0x004fea0003900000 */
[----:B------:R-:W2:Y:S02]  /*b860*/  @!P0 SYNCS.PHASECHK.TRANS64 P0, [R3+URZ], R0 ;  /* 0x00000000030085a7 */ /* 0x000ea4000800007f */
[----:B--2---:R-:W-:Y:S05]  /*b870*/  @!P0 BRA `(.L_x_308) ;  /* 0xfffffffc00f08947 */ /* 0x004fea000383ffff */
.L_x_305:
[----:B------:R-:W-:Y:S05]  /*b880*/  BSYNC B0 ;  /* 0x0000000000007941 */ /* 0x000fea0003800000 */
.L_x_304:
[----:B------:R-:W-:Y:S05]  /*b890*/  EXIT ;  /* 0x000000000000794d */ /* 0x000fea0003800000 */
.L_x_14:
[----:B0-----:R0:W1:Y:S02]  /*b8a0*/  SYNCS.PHASECHK.TRANS64.TRYWAIT P0, [R157+URZ], R0 ;  /* 0x000000009d0075a7 */ /* 0x001064000800017f */
[----:B-1----:R-:W-:Y:S05]  /*b8b0*/  @!P0 NANOSLEEP.SYNCS 0x989680 ;  /* 0x009896800000895d */ /* 0x002fea0003900000 */
[----:B------:R-:W1:Y:S02]  /*b8c0*/  @!P0 SYNCS.PHASECHK.TRANS64 P0, [R157+URZ], R0 ;  /* 0x000000009d0085a7 */ /* 0x000e64000800007f */
[----:B-1----:R-:W-:Y:S05]  /*b8d0*/  @!P0 BRA `(.L_x_14) ;  /* 0xfffffffc00f08947 */ /* 0x002fea000383ffff */
[----:B------:R-:W-:Y:S05]  /*b8e0*/  BRA `(.L_x_309) ;  /* 0xffffff5c00187947 */ /* 0x000fea000383ffff */
.L_x_19:
[----:B-1----:R1:W2:Y:S02]  /*b8f0*/  SYNCS.PHASECHK.TRANS64.TRYWAIT P1, [R3+URZ], R0 ;  /* 0x00000000030075a7 */ /* 0x0022a4000802017f */
[----:B--2---:R-:W-:Y:S05]  /*b900*/  @!P1 NANOSLEEP.SYNCS 0x989680 ;  /* 0x009896800000995d */ /* 0x004fea0003900000 */
[----:B------:R-:W2:Y:S02]  /*b910*/  @!P1 SYNCS.PHASECHK.TRANS64 P1, [R3+URZ], R0 ;  /* 0x00000000030095a7 */ /* 0x000ea4000802007f */
[----:B--2---:R-:W-:Y:S05]  /*b920*/  @!P1 BRA `(.L_x_19) ;  /* 0xfffffffc00f09947 */ /* 0x004fea000383ffff */
[----:B------:R-:W-:Y:S05]  /*b930*/  BRA `(.L_x_18) ;  /* 0xffffff5c00887947 */ /* 0x000fea000383ffff */
.L_x_24:
[----:B-1----:R-:W-:-:S04]  /*b940*/  IMAD.U32 R4, RZ, RZ, UR8 ;  /* 0x00000008ff047e24 */ /* 0x002fc8000f8e00ff */
[----:B------:R1:W2:Y:S03]  /*b950*/  SYNCS.PHASECHK.TRANS64.TRYWAIT P1, [R4+URZ], R3 ;  /* 0x00000003040075a7 */ /* 0x0002a6000802017f */
[----:B--2---:R-:W-:Y:S05]  /*b960*/  @!P1 NANOSLEEP.SYNCS 0x989680 ;  /* 0x009896800000995d */ /* 0x004fea0003900000 */
[----:B------:R-:W2:Y:S02]  /*b970*/  @!P1 SYNCS.PHASECHK.TRANS64 P1, [R4+URZ], R3 ;  /* 0x00000003040095a7 */ /* 0x000ea4000802007f */
[----:B--2---:R-:W-:Y:S05]  /*b980*/  @!P1 BRA `(.L_x_24) ;  /* 0xfffffffc00ec9947 */ /* 0x004fea000383ffff */
[----:B------:R-:W-:Y:S05]  /*b990*/  BRA `(.L_x_23) ;  /* 0xffffff6000e47947 */ /* 0x000fea000383ffff */
.L_x_30:
[----:B0-----:R0:W1:Y:S02]  /*b9a0*/  SYNCS.PHASECHK.TRANS64.TRYWAIT P0, [R157+URZ+0x10], R0 ;  /* 0x000010009d0075a7 */ /* 0x001064000800017f */
[----:B-1----:R-:W-:Y:S05]  /*b9b0*/  @!P0 NANOSLEEP.SYNCS 0x989680 ;  /* 0x009896800000895d */ /* 0x002fea0003900000 */
[----:B------:R-:W1:Y:S02]  /*b9c0*/  @!P0 SYNCS.PHASECHK.TRANS64 P0, [R157+URZ+0x10], R0 ;  /* 0x000010009d0085a7 */ /* 0x000e64000800007f */
[----:B-1----:R-:W-:Y:S05]  /*b9d0*/  @!P0 BRA `(.L_x_30) ;  /* 0xfffffffc00f08947 */ /* 0x002fea000383ffff */
[----:B------:R-:W-:Y:S05]  /*b9e0*/  BRA `(.L_x_310) ;  /* 0xffffff6800b07947 */ /* 0x000fea000383ffff */
.L_x_291:
[----:B------:R-:W-:Y:S01]  /*b9f0*/  BSSY B1, `(.L_x_311) ;  /* 0x0000006000017945 */ /* 0x000fe20003800000 */
[----:B------:R-:W-:-:S07]  /*ba00*/  IMAD.MOV.U32 R15, RZ, RZ, -0x1 ;  /* 0xffffffffff0f7424 */ /* 0x000fce00078e00ff */
[----:B------:R-:W-:Y:S05]  /*ba10*/  WARPSYNC.COLLECTIVE R15, `(.L_x_312) ;  /* 0x000000000f0c7348 */ /* 0x000fea0003c00000 */
[----:B------:R-:W-:Y:S02]  /*ba20*/  ELECT P6, UR62, PT ;  /* 0x00000000003e782f */ /* 0x000fe400038c0000 */
[----:B------:R-:W-:Y:S01]  /*ba30*/  MOV R14, UR62 ;  /* 0x0000003e000e7c02 */ /* 0x000fe20008000f00 */
[----:B------:R-:W-:Y:S10]  /*ba40*/  ENDCOLLECTIVE ;  /* 0x000000000000791b */ /* 0x000ff40003800000 */
.L_x_312:
[----:B------:R-:W-:Y:S05]  /*ba50*/  BSYNC B1 ;  /* 0x0000000000017941 */ /* 0x000fea0003800000 */
.L_x_311:
[----:B------:R-:W-:Y:S05]  /*ba60*/  BRA `(.L_x_313) ;  /* 0xfffffff000207947 */ /* 0x000fea000383ffff */
.L_x_294:
[----:B-1----:R1:W2:Y:S02]  /*ba70*/  SYNCS.PHASECHK.TRANS64.TRYWAIT P1, [R7+URZ+0x10], R4 ;  /* 0x00001004070075a7 */ /* 0x0022a4000802017f */
[----:B--2---:R-:W-:Y:S05]  /*ba80*/  @!P1 NANOSLEEP.SYNCS 0x989680 ;  /* 0x009896800000995d */ /* 0x004fea0003900000 */
[----:B------:R-:W2:Y:S02]  /*ba90*/  @!P1 SYNCS.PHASECHK.TRANS64 P1, [R7+URZ+0x10], R4 ;  /* 0x00001004070095a7 */ /* 0x000ea4000802007f */
[----:B--2---:R-:W-:Y:S05]  /*baa0*/  @!P1 BRA `(.L_x_294) ;  /* 0xfffffffc00f09947 */ /* 0x004fea000383ffff */
[----:B------:R-:W-:Y:S05]  /*bab0*/  BRA `(.L_x_314) ;  /* 0xfffffff000547947 */ /* 0x000fea000383ffff */
.L_x_303:
[----:B------:R-:W-:Y:S01]  /*bac0*/  BSSY B0, `(.L_x_315) ;  /* 0x0000006000007945 */ /* 0x000fe20003800000 */
[----:B------:R-:W-:-:S07]  /*bad0*/  IMAD.MOV.U32 R15, RZ, RZ, -0x1 ;  /* 0xffffffffff0f7424 */ /* 0x000fce00078e00ff */
[----:B------:R-:W-:Y:S05]  /*bae0*/  WARPSYNC.COLLECTIVE R15, `(.L_x_316) ;  /* 0x000000000f0c7348 */ /* 0x000fea0003c00000 */
[----:B------:R-:W-:Y:S02]  /*baf0*/  ELECT P6, UR62, PT ;  /* 0x00000000003e782f */ /* 0x000fe400038c0000 */
[----:B------:R-:W-:Y:S01]  /*bb00*/  MOV R14, UR62 ;  /* 0x0000003e000e7c02 */ /* 0x000fe20008000f00 */
[----:B------:R-:W-:Y:S10]  /*bb10*/  ENDCOLLECTIVE ;  /* 0x000000000000791b */ /* 0x000ff40003800000 */
.L_x_316:
[----:B------:R-:W-:Y:S05]  /*bb20*/  BSYNC B0 ;  /* 0x0000000000007941 */ /* 0x000fea0003800000 */
.L_x_315:
[----:B------:R-:W-:Y:S05]  /*bb30*/  BRA `(.L_x_317) ;  /* 0xfffffff800e87947 */ /* 0x000fea000383ffff */
.L_x_307:
[----:B0-----:R0:W1:Y:S02]  /*bb40*/  SYNCS.PHASECHK.TRANS64.TRYWAIT P0, [R7+URZ], R2 ;  /* 0x00000002070075a7 */ /* 0x001064000800017f */
[----:B-1----:R-:W-:Y:S05]  /*bb50*/  @!P0 NANOSLEEP.SYNCS 0x989680 ;  /* 0x009896800000895d */ /* 0x002fea0003900000 */
[----:B------:R-:W1:Y:S02]  /*bb60*/  @!P0 SYNCS.PHASECHK.TRANS64 P0, [R7+URZ], R2 ;  /* 0x00000002070085a7 */ /* 0x000e64000800007f */
[----:B-1----:R-:W-:Y:S05]  /*bb70*/  @!P0 BRA `(.L_x_307) ;  /* 0xfffffffc00f08947 */ /* 0x002fea000383ffff */
[----:B------:R-:W-:Y:S05]  /*bb80*/  BRA `(.L_x_318) ;  /* 0xfffffffc00247947 */ /* 0x000fea000383ffff */
.L_x_319:
[----:B------:R-:W-:-:S00]  /*bb90*/  BRA `(.L_x_319) ;  /* 0xfffffffc00fc7947 */ /* 0x000fc0000383ffff */
[----:B------:R-:W-:-:S00]  /*bba0*/  NOP ;  /* 0x0000000000007918 */ /* 0x000fc00000000000 */
        /* <DEDUP_REMOVED lines=13> */
.L_x_320:


//--------------------- .nv.global.init           --------------------------
	.section	.nv.global.init,"aw",@progbits
.nv.global.init:
	.type		$str$22,@object
	.size		$str$22,($str$23 - $str$22)
$str$22:
        /*0000*/ 	.byte	0x6b, 0x5f, 0x74, 0x69, 0x6c, 0x65, 0x5f, 0x63, 0x6f, 0x75, 0x6e, 0x74, 0x20, 0x3e, 0x3d, 0x20
        /*0010*/ 	.byte	0x31, 0x00
	.type		$str$23,@object
	.size		$str$23,(__unnamed_1 - $str$23)
$str$23:
        /*0012*/ 	.byte	0x2f, 0x74, 0x6d, 0x70, 0x2f, 0x63, 0x75, 0x74, 0x6c, 0x61, 0x73, 0x73, 0x5f, 0x73, 0x77, 0x65
        /*0022*/ 	.byte	0x65, 0x70, 0x5f, 0x73, 0x72, 0x63, 0x2f, 0x69, 0x6e, 0x63, 0x6c, 0x75, 0x64, 0x65, 0x2f, 0x63
        /*0032*/ 	.byte	0x75, 0x74, 0x6c, 0x61, 0x73, 0x73, 0x2f, 0x67, 0x65, 0x6d, 0x6d, 0x2f, 0x63, 0x6f, 0x6c, 0x6c
        /*0042*/ 	.byte	0x65, 0x63, 0x74, 0x69, 0x76, 0x65, 0x2f, 0x73, 0x6d, 0x39, 0x30, 0x5f, 0x6d, 0x6d, 0x61, 0x5f
        /*0052*/ 	.byte	0x74, 0x6d, 0x61, 0x5f, 0x67, 0x6d, 0x6d, 0x61, 0x5f, 0x73, 0x73, 0x5f, 0x77, 0x61, 0x72, 0x70
        /*0062*/ 	.byte	0x73, 0x70, 0x65, 0x63, 0x69, 0x61, 0x6c, 0x69, 0x7a, 0x65, 0x64, 0x2e, 0x68, 0x70, 0x70, 0x00
	.type		__unnamed_1,@object
	.size		__unnamed_1,(.L_0 - __unnamed_1)
__unnamed_1:
        /*0072*/ 	.byte	0x76, 0x6f, 0x69, 0x64, 0x20, 0x63, 0x75, 0x74, 0x6c, 0x61, 0x73, 0x73, 0x3a, 0x3a, 0x67, 0x65
        /* <DEDUP_REMOVED lines=180> */
        /*0bc2*/ 	.byte	0x79, 0x5d, 0x00
.L_0:


//--------------------- .nv.shared._ZN7cutlass13device_kernelINS_4gemm6kernel13GemmUniversalIN4cute5tupleIJiiiiEEENS1_10collective13CollectiveMmaINS1_34MainloopSm90TmaGmmaWarpSpecializedILi2ENS5_IJNS4_1CILi1EEESB_SB_EEENS1_32KernelTmaWarpSpecializedPingpongEEENS5_IJNSA_ILi64EEENSA_ILi256EEENSA_ILi128EEEEEENS_10bfloat16_tENS5_IJlSB_lEEESJ_SK_NS4_8TiledMMAINS4_8MMA_AtomIJNS4_4SM904GMMA28MMA_64x256x16_F32BF16BF16_SSILNSO_5MajorE0ELSQ_0ELNSO_7ScaleInE1ELSR_1EEEEEENS4_6LayoutISC_NS5_IJNSA_ILi0EEESV_SV_EEEEENS5_IJNS4_10UnderscoreESY_SY_EEEEENS4_13SM90_TMA_LOADENS4_14ComposedLayoutINS4_7SwizzleILi3ELi4ELi3EEENS4_18smem_ptr_flag_bitsILi16EEENSU_INS5_IJNSA_ILi8EEESF_EEENS5_IJSF_SB_EEEEEEEvNS4_8identityES11_S1B_vS1C_EENS_8epilogue10collective6detail29Sm90TmaWarpSpecializedAdapterINS1F_15DefaultEpilogueISJ_SK_SK_NS1E_6thread17LinearCombinationISJ_Li1EffLNS1J_9ScaleType4KindE0ELNS_15FloatRoundStyleE2ESJ_EENS1_15EpilogueDefaultEEEEEvvEEEEvNT_6ParamsE --------------------------
	.section	.nv.shared._ZN7cutlass13device_kernelINS_4gemm6kernel13GemmUniversalIN4cute5tupleIJiiiiEEENS1_10collective13CollectiveMmaINS1_34MainloopSm90TmaGmmaWarpSpecializedILi2ENS5_IJNS4_1CILi1EEESB_SB_EEENS1_32KernelTmaWarpSpecializedPingpongEEENS5_IJNSA_ILi64EEENSA_ILi256EEENSA_ILi128EEEEEENS_10bfloat16_tENS5_IJlSB_lEEESJ_SK_NS4_8TiledMMAINS4_8MMA_AtomIJNS4_4SM904GMMA28MMA_64x256x16_F32BF16BF16_SSILNSO_5MajorE0ELSQ_0ELNSO_7ScaleInE1ELSR_1EEEEEENS4_6LayoutISC_NS5_IJNSA_ILi0EEESV_SV_EEEEENS5_IJNS4_10UnderscoreESY_SY_EEEEENS4_13SM90_TMA_LOADENS4_14ComposedLayoutINS4_7SwizzleILi3ELi4ELi3EEENS4_18smem_ptr_flag_bitsILi16EEENSU_INS5_IJNSA_ILi8EEESF_EEENS5_IJSF_SB_EEEEEEEvNS4_8identityES11_S1B_vS1C_EENS_8epilogue10collective6detail29Sm90TmaWarpSpecializedAdapterINS1F_15DefaultEpilogueISJ_SK_SK_NS1E_6thread17LinearCombinationISJ_Li1EffLNS1J_9ScaleType4KindE0ELNS_15FloatRoundStyleE2ESJ_EENS1_15EpilogueDefaultEEEEEvvEEEEvNT_6ParamsE,"aw",@nobits
	.sectionflags	@""
	.align	16
	.zero		1024


//--------------------- .nv.shared.reserved.0     --------------------------
	.section	.nv.shared.reserved.0,"aw",@nobits
	.weak		__nv_reservedSMEM_offset_0_alias
	.size		__nv_reservedSMEM_offset_0_alias, 0, 0
	.other		__nv_reservedSMEM_offset_0_alias,@"STO_CUDA_RESERVED_SHARED STV_DEFAULT"
__nv_reservedSMEM_offset_0_alias:
	.zero		0


//--------------------- .nv.global                --------------------------
	.section	.nv.global,"aw",@nobits
.nv.global:
	.type		_ZN40_INTERNAL_f853ec86_4_k_cu_96bcb489_204674cute1_E,@object
	.size		_ZN40_INTERNAL_f853ec86_4_k_cu_96bcb489_204674cute1_E,(_ZN40_INTERNAL_f853ec86_4_k_cu_96bcb489_204674cuda3std3__45__cpo6cbeginE - _ZN40_INTERNAL_f853ec86_4_k_cu_96bcb489_204674cute1_E)
_ZN40_INTERNAL_f853ec86_4_k_cu_96bcb489_204674cute1_E:
	.zero		1
	.type		_ZN40_INTERNAL_f853ec86_4_k_cu_96bcb489_204674cuda3std3__45__cpo6cbeginE,@object
	.size		_ZN40_INTERNAL_f853ec86_4_k_cu_96bcb489_204674cuda3std3__45__cpo6cbeginE,(_ZN40_INTERNAL_f853ec86_4_k_cu_96bcb489_204674cuda3std3__48in_placeE - _ZN40_INTERNAL_f853ec86_4_k_cu_96bcb489_204674cuda3std3__45__cpo6cbeginE)
_ZN40_INTERNAL_f853ec86_4_k_cu_96bcb489_204674cuda3std3__45__cpo6cbeginE:
	.zero		1
	.type		_ZN40_INTERNAL_f853ec86_4_k_cu_96bcb489_204674cuda3std3__48in_placeE,@object
	.size		_ZN40_INTERNAL_f853ec86_4_k_cu_96bcb489_204674cuda3std3__48in_placeE,(_ZN40_INTERNAL_f853ec86_4_k_cu_96bcb489_204674cuda3std6ranges3__45__cpo9iter_moveE - _ZN40_INTERNAL_f853ec86_4_k_cu_96bcb489_204674cuda3std3__48in_placeE)
_ZN40_INTERNAL_f853ec86_4_k_cu_96bcb489_204674cuda3std3__48in_placeE:
	.zero		1
	.type		_ZN40_INTERNAL_f853ec86_4_k_cu_96bcb489_204674cuda3std6ranges3__45__cpo9iter_moveE,@object
	.size		_ZN40_INTERNAL_f853ec86_4_k_cu_96bcb489_204674cuda3std6ranges3__45__cpo9iter_moveE,(_ZN40_INTERNAL_f853ec86_4_k_cu_96bcb489_204674cuda3std3__45__cpo5beginE - _ZN40_INTERNAL_f853ec86_4_k_cu_96bcb489_204674cuda3std6ranges3__45__cpo9iter_moveE)
_ZN40_INTERNAL_f853ec86_4_k_cu_96bcb489_204674cuda3std6ranges3__45__cpo9iter_moveE:
	.zero		1
	.type		_ZN40_INTERNAL_f853ec86_4_k_cu_96bcb489_204674cuda3std3__45__cpo5beginE,@object
	.size		_ZN40_INTERNAL_f853ec86_4_k_cu_96bcb489_204674cuda3std3__45__cpo5beginE,(_ZN40_INTERNAL_f853ec86_4_k_cu_96bcb489_204674cuda3std3__442_GLOBAL__N__f853ec86_4_k_cu_96bcb489_204676ignoreE - _ZN40_INTERNAL_f853ec86_4_k_cu_96bcb489_204674cuda3std3__45__cpo5beginE)
_ZN40_INTERNAL_f853ec86_4_k_cu_96bcb489_204674cuda3std3__45__cpo5beginE:
	.zero		1
	.type		_ZN40_INTERNAL_f853ec86_4_k_cu_96bcb489_204674cuda3std3__442_GLOBAL__N__f853ec86_4_k_cu_96bcb489_204676ignoreE,@object
	.size		_ZN40_INTERNAL_f853ec86_4_k_cu_96bcb489_204674cuda3std3__442_GLOBAL__N__f853ec86_4_k_cu_96bcb489_204676ignoreE,(_ZN40_INTERNAL_f853ec86_4_k_cu_96bcb489_204674cute7productE - _ZN40_INTERNAL_f853ec86_4_k_cu_96bcb489_204674cuda3std3__442_GLOBAL__N__f853ec86_4_k_cu_96bcb489_204676ignoreE)
_ZN40_INTERNAL_f853ec86_4_k_cu_96bcb489_204674cuda3std3__442_GLOBAL__N__f853ec86_4_k_cu_96bcb489_204676ignoreE:
	.zero		1
	.type		_ZN40_INTERNAL_f853ec86_4_k_cu_96bcb489_204674cute7productE,@object
	.size		_ZN40_INTERNAL_f853ec86_4_k_cu_96bcb489_204674cute7productE,(_ZN40_INTERNAL_f853ec86_4_k_cu_96bcb489_204674cuda3std3__45__cpo3endE - _ZN40_INTERNAL_f853ec86_4_k_cu_96bcb489_204674cute7productE)
_ZN40_INTERNAL_f853ec86_4_k_cu_96bcb489_204674cute7productE:
	.zero		1
	.type		_ZN40_INTERNAL_f853ec86_4_k_cu_96bcb489_204674cuda3std3__45__cpo3endE,@object
	.size		_ZN40_INTERNAL_f853ec86_4_k_cu_96bcb489_204674cuda3std3__45__cpo3endE,(_ZN40_INTERNAL_f853ec86_4_k_cu_96bcb489_204674cuda3std3__419piecewise_constructE - _ZN40_INTERNAL_f853ec86_4_k_cu_96bcb489_204674cuda3std3__45__cpo3endE)
_ZN40_INTERNAL_f853ec86_4_k_cu_96bcb489_204674cuda3std3__45__cpo3endE:
	.zero		1
	.type		_ZN40_INTERNAL_f853ec86_4_k_cu_96bcb489_204674cuda3std3__419piecewise_constructE,@object
	.size		_ZN40_INTERNAL_f853ec86_4_k_cu_96bcb489_204674cuda3std3__419piecewise_constructE,(_ZN40_INTERNAL_f853ec86_4_k_cu_96bcb489_204674cuda3std3__45__cpo4cendE - _ZN40_INTERNAL_f853ec86_4_k_cu_96bcb489_204674cuda3std3__419piecewise_constructE)
_ZN40_INTERNAL_f853ec86_4_k_cu_96bcb489_204674cuda3std3__419piecewise_constructE:
	.zero		1
	.type		_ZN40_INTERNAL_f853ec86_4_k_cu_96bcb489_204674cuda3std3__45__cpo4cendE,@object
	.size		_ZN40_INTERNAL_f853ec86_4_k_cu_96bcb489_204674cuda3std3__45__cpo4cendE,(_ZN40_INTERNAL_f853ec86_4_k_cu_96bcb489_204674cuda3std6ranges3__45__cpo4swapE - _ZN40_INTERNAL_f853ec86_4_k_cu_96bcb489_204674cuda3std3__45__cpo4cendE)
_ZN40_INTERNAL_f853ec86_4_k_cu_96bcb489_204674cuda3std3__45__cpo4cendE:
	.zero		1
	.type		_ZN40_INTERNAL_f853ec86_4_k_cu_96bcb489_204674cuda3std6ranges3__45__cpo4swapE,@object
	.size		_ZN40_INTERNAL_f853ec86_4_k_cu_96bcb489_204674cuda3std6ranges3__45__cpo4swapE,(.L_8 - _ZN40_INTERNAL_f853ec86_4_k_cu_96bcb489_204674cuda3std6ranges3__45__cpo4swapE)
_ZN40_INTERNAL_f853ec86_4_k_cu_96bcb489_204674cuda3std6ranges3__45__cpo4swapE:
	.zero		1
.L_8:


//--------------------- .nv.constant0._ZN7cutlass13device_kernelINS_4gemm6kernel13GemmUniversalIN4cute5tupleIJiiiiEEENS1_10collective13CollectiveMmaINS1_34MainloopSm90TmaGmmaWarpSpecializedILi2ENS5_IJNS4_1CILi1EEESB_SB_EEENS1_32KernelTmaWarpSpecializedPingpongEEENS5_IJNSA_ILi64EEENSA_ILi256EEENSA_ILi128EEEEEENS_10bfloat16_tENS5_IJlSB_lEEESJ_SK_NS4_8TiledMMAINS4_8MMA_AtomIJNS4_4SM904GMMA28MMA_64x256x16_F32BF16BF16_SSILNSO_5MajorE0ELSQ_0ELNSO_7ScaleInE1ELSR_1EEEEEENS4_6LayoutISC_NS5_IJNSA_ILi0EEESV_SV_EEEEENS5_IJNS4_10UnderscoreESY_SY_EEEEENS4_13SM90_TMA_LOADENS4_14ComposedLayoutINS4_7SwizzleILi3ELi4ELi3EEENS4_18smem_ptr_flag_bitsILi16EEENSU_INS5_IJNSA_ILi8EEESF_EEENS5_IJSF_SB_EEEEEEEvNS4_8identityES11_S1B_vS1C_EENS_8epilogue10collective6detail29Sm90TmaWarpSpecializedAdapterINS1F_15DefaultEpilogueISJ_SK_SK_NS1E_6thread17LinearCombinationISJ_Li1EffLNS1J_9ScaleType4KindE0ELNS_15FloatRoundStyleE2ESJ_EENS1_15EpilogueDefaultEEEEEvvEEEEvNT_6ParamsE --------------------------
	.section	.nv.constant0._ZN7cutlass13device_kernelINS_4gemm6kernel13GemmUniversalIN4cute5tupleIJiiiiEEENS1_10collective13CollectiveMmaINS1_34MainloopSm90TmaGmmaWarpSpecializedILi2ENS5_IJNS4_1CILi1EEESB_SB_EEENS1_32KernelTmaWarpSpecializedPingpongEEENS5_IJNSA_ILi64EEENSA_ILi256EEENSA_ILi128EEEEEENS_10bfloat16_tENS5_IJlSB_lEEESJ_SK_NS4_8TiledMMAINS4_8MMA_AtomIJNS4_4SM904GMMA28MMA_64x256x16_F32BF16BF16_SSILNSO_5MajorE0ELSQ_0ELNSO_7ScaleInE1ELSR_1EEEEEENS4_6LayoutISC_NS5_IJNSA_ILi0EEESV_SV_EEEEENS5_IJNS4_10UnderscoreESY_SY_EEEEENS4_13SM90_TMA_LOADENS4_14ComposedLayoutINS4_7SwizzleILi3ELi4ELi3EEENS4_18smem_ptr_flag_bitsILi16EEENSU_INS5_IJNSA_ILi8EEESF_EEENS5_IJSF_SB_EEEEEEEvNS4_8identityES11_S1B_vS1C_EENS_8epilogue10collective6detail29Sm90TmaWarpSpecializedAdapterINS1F_15DefaultEpilogueISJ_SK_SK_NS1E_6thread17LinearCombinationISJ_Li1EffLNS1J_9ScaleType4KindE0ELNS_15FloatRoundStyleE2ESJ_EENS1_15EpilogueDefaultEEEEEvvEEEEvNT_6ParamsE,"a",@progbits
	.sectionflags	@""
	.align	4
.nv.constant0._ZN7cutlass13device_kernelINS_4gemm6kernel13GemmUniversalIN4cute5tupleIJiiiiEEENS1_10collective13CollectiveMmaINS1_34MainloopSm90TmaGmmaWarpSpecializedILi2ENS5_IJNS4_1CILi1EEESB_SB_EEENS1_32KernelTmaWarpSpecializedPingpongEEENS5_IJNSA_ILi64EEENSA_ILi256EEENSA_ILi128EEEEEENS_10bfloat16_tENS5_IJlSB_lEEESJ_SK_NS4_8TiledMMAINS4_8MMA_AtomIJNS4_4SM904GMMA28MMA_64x256x16_F32BF16BF16_SSILNSO_5MajorE0ELSQ_0ELNSO_7ScaleInE1ELSR_1EEEEEENS4_6LayoutISC_NS5_IJNSA_ILi0EEESV_SV_EEEEENS5_IJNS4_10UnderscoreESY_SY_EEEEENS4_13SM90_TMA_LOADENS4_14ComposedLayoutINS4_7SwizzleILi3ELi4ELi3EEENS4_18smem_ptr_flag_bitsILi16EEENSU_INS5_IJNSA_ILi8EEESF_EEENS5_IJSF_SB_EEEEEEEvNS4_8identityES11_S1B_vS1C_EENS_8epilogue10collective6detail29Sm90TmaWarpSpecializedAdapterINS1F_15DefaultEpilogueISJ_SK_SK_NS1E_6thread17LinearCombinationISJ_Li1EffLNS1J_9ScaleType4KindE0ELNS_15FloatRoundStyleE2ESJ_EENS1_15EpilogueDefaultEEEEEvvEEEEvNT_6ParamsE:
	.zero		1664


//--------------------- SYMBOLS --------------------------

	.type		.nv.reservedSmem.offset0,@object
	.size		.nv.reservedSmem.offset0,0x4
	.type		__assertfail,@function
